//
// Generated by NVIDIA NVVM Compiler
//
// Compiler Build ID: CL-36424714
// Cuda compilation tools, release 13.0, V13.0.88
// Based on NVVM 20.0.0
//

.version 9.0
.target sm_100
.address_size 64

	// .globl	_Z11mine_kernelP6ResultPjPhjPy
.global .align 4 .b8 k_device[256] = {152, 47, 138, 66, 145, 68, 55, 113, 207, 251, 192, 181, 165, 219, 181, 233, 91, 194, 86, 57, 241, 17, 241, 89, 164, 130, 63, 146, 213, 94, 28, 171, 152, 170, 7, 216, 1, 91, 131, 18, 190, 133, 49, 36, 195, 125, 12, 85, 116, 93, 190, 114, 254, 177, 222, 128, 167, 6, 220, 155, 116, 241, 155, 193, 193, 105, 155, 228, 134, 71, 190, 239, 198, 157, 193, 15, 204, 161, 12, 36, 111, 44, 233, 45, 170, 132, 116, 74, 220, 169, 176, 92, 218, 136, 249, 118, 82, 81, 62, 152, 109, 198, 49, 168, 200, 39, 3, 176, 199, 127, 89, 191, 243, 11, 224, 198, 71, 145, 167, 213, 81, 99, 202, 6, 103, 41, 41, 20, 133, 10, 183, 39, 56, 33, 27, 46, 252, 109, 44, 77, 19, 13, 56, 83, 84, 115, 10, 101, 187, 10, 106, 118, 46, 201, 194, 129, 133, 44, 114, 146, 161, 232, 191, 162, 75, 102, 26, 168, 112, 139, 75, 194, 163, 81, 108, 199, 25, 232, 146, 209, 36, 6, 153, 214, 133, 53, 14, 244, 112, 160, 106, 16, 22, 193, 164, 25, 8, 108, 55, 30, 76, 119, 72, 39, 181, 188, 176, 52, 179, 12, 28, 57, 74, 170, 216, 78, 79, 202, 156, 91, 243, 111, 46, 104, 238, 130, 143, 116, 111, 99, 165, 120, 20, 120, 200, 132, 8, 2, 199, 140, 250, 255, 190, 144, 235, 108, 80, 164, 247, 163, 249, 190, 242, 120, 113, 198};
.const .align 1 .b8 target[32] = {0, 0, 255, 255, 255, 255, 255, 255, 255, 255, 255, 255, 255, 255, 255, 255, 255, 255, 255, 255, 255, 255, 255, 255, 255, 255, 255, 255, 255, 255, 255, 255};
.const .align 1 .b8 d_merkleRoot[32];
.const .align 1 .b8 d_prevBlockHash[32];

.visible .entry _Z11mine_kernelP6ResultPjPhjPy(
	.param .u64 .ptr .align 1 _Z11mine_kernelP6ResultPjPhjPy_param_0,
	.param .u64 .ptr .align 1 _Z11mine_kernelP6ResultPjPhjPy_param_1,
	.param .u64 .ptr .align 1 _Z11mine_kernelP6ResultPjPhjPy_param_2,
	.param .u32 _Z11mine_kernelP6ResultPjPhjPy_param_3,
	.param .u64 .ptr .align 1 _Z11mine_kernelP6ResultPjPhjPy_param_4
)
{
	.local .align 16 .b8 	__local_depot0[448];
	.reg .b64 	%SP;
	.reg .b64 	%SPL;
	.reg .pred 	%p<60>;
	.reg .b16 	%rs<247>;
	.reg .b32 	%r<2889>;
	.reg .b64 	%rd<275>;

	mov.u64 	%SPL, __local_depot0;
	ld.param.u32 	%r329, [_Z11mine_kernelP6ResultPjPhjPy_param_3];
	add.u64 	%rd274, %SPL, 0;
	add.u64 	%rd2, %SPL, 256;
	add.u64 	%rd3, %SPL, 256;
	add.u64 	%rd4, %SPL, 368;
	mov.u32 	%r330, %ctaid.x;
	mov.u32 	%r331, %ntid.x;
	mov.u32 	%r332, %tid.x;
	mad.lo.s32 	%r1, %r330, %r331, %r332;
	ld.const.u8 	%r333, [d_prevBlockHash+11];
	ld.const.u8 	%r334, [d_prevBlockHash+10];
	prmt.b32 	%r335, %r334, %r333, 0x3340U;
	ld.const.u8 	%r336, [d_prevBlockHash+9];
	ld.const.u8 	%r337, [d_prevBlockHash+8];
	prmt.b32 	%r338, %r337, %r336, 0x3340U;
	prmt.b32 	%r339, %r338, %r335, 0x5410U;
	ld.const.u8 	%r340, [d_prevBlockHash+7];
	ld.const.u8 	%r341, [d_prevBlockHash+6];
	prmt.b32 	%r342, %r341, %r340, 0x3340U;
	ld.const.u8 	%r343, [d_prevBlockHash+5];
	ld.const.u8 	%r344, [d_prevBlockHash+4];
	prmt.b32 	%r345, %r344, %r343, 0x3340U;
	prmt.b32 	%r346, %r345, %r342, 0x5410U;
	ld.const.u8 	%r347, [d_prevBlockHash+3];
	ld.const.u8 	%r348, [d_prevBlockHash+2];
	prmt.b32 	%r349, %r348, %r347, 0x3340U;
	ld.const.u8 	%r350, [d_prevBlockHash+1];
	ld.const.u8 	%r351, [d_prevBlockHash];
	prmt.b32 	%r352, %r351, %r350, 0x3340U;
	prmt.b32 	%r353, %r352, %r349, 0x5410U;
	mov.b32 	%r354, 32;
	st.local.v4.b32 	[%rd4], {%r354, %r353, %r346, %r339};
	ld.const.u8 	%r355, [d_prevBlockHash+27];
	ld.const.u8 	%r356, [d_prevBlockHash+26];
	prmt.b32 	%r357, %r356, %r355, 0x3340U;
	ld.const.u8 	%r358, [d_prevBlockHash+25];
	ld.const.u8 	%r359, [d_prevBlockHash+24];
	prmt.b32 	%r360, %r359, %r358, 0x3340U;
	prmt.b32 	%r361, %r360, %r357, 0x5410U;
	ld.const.u8 	%r362, [d_prevBlockHash+23];
	ld.const.u8 	%r363, [d_prevBlockHash+22];
	prmt.b32 	%r364, %r363, %r362, 0x3340U;
	ld.const.u8 	%r365, [d_prevBlockHash+21];
	ld.const.u8 	%r366, [d_prevBlockHash+20];
	prmt.b32 	%r367, %r366, %r365, 0x3340U;
	prmt.b32 	%r368, %r367, %r364, 0x5410U;
	ld.const.u8 	%r369, [d_prevBlockHash+19];
	ld.const.u8 	%r370, [d_prevBlockHash+18];
	prmt.b32 	%r371, %r370, %r369, 0x3340U;
	ld.const.u8 	%r372, [d_prevBlockHash+17];
	ld.const.u8 	%r373, [d_prevBlockHash+16];
	prmt.b32 	%r374, %r373, %r372, 0x3340U;
	prmt.b32 	%r375, %r374, %r371, 0x5410U;
	ld.const.u8 	%r376, [d_prevBlockHash+15];
	ld.const.u8 	%r377, [d_prevBlockHash+14];
	prmt.b32 	%r378, %r377, %r376, 0x3340U;
	ld.const.u8 	%r379, [d_prevBlockHash+13];
	ld.const.u8 	%r380, [d_prevBlockHash+12];
	prmt.b32 	%r381, %r380, %r379, 0x3340U;
	prmt.b32 	%r382, %r381, %r378, 0x5410U;
	st.local.v4.b32 	[%rd4+16], {%r382, %r375, %r368, %r361};
	ld.const.u8 	%r383, [d_merkleRoot+11];
	ld.const.u8 	%r384, [d_merkleRoot+10];
	prmt.b32 	%r385, %r384, %r383, 0x3340U;
	ld.const.u8 	%r386, [d_merkleRoot+9];
	ld.const.u8 	%r387, [d_merkleRoot+8];
	prmt.b32 	%r388, %r387, %r386, 0x3340U;
	prmt.b32 	%r389, %r388, %r385, 0x5410U;
	ld.const.u8 	%r390, [d_merkleRoot+7];
	ld.const.u8 	%r391, [d_merkleRoot+6];
	prmt.b32 	%r392, %r391, %r390, 0x3340U;
	ld.const.u8 	%r393, [d_merkleRoot+5];
	ld.const.u8 	%r394, [d_merkleRoot+4];
	prmt.b32 	%r395, %r394, %r393, 0x3340U;
	prmt.b32 	%r396, %r395, %r392, 0x5410U;
	ld.const.u8 	%r397, [d_merkleRoot+3];
	ld.const.u8 	%r398, [d_merkleRoot+2];
	prmt.b32 	%r399, %r398, %r397, 0x3340U;
	ld.const.u8 	%r400, [d_merkleRoot+1];
	ld.const.u8 	%r401, [d_merkleRoot];
	prmt.b32 	%r402, %r401, %r400, 0x3340U;
	prmt.b32 	%r403, %r402, %r399, 0x5410U;
	ld.const.u8 	%r404, [d_prevBlockHash+31];
	ld.const.u8 	%r405, [d_prevBlockHash+30];
	prmt.b32 	%r406, %r405, %r404, 0x3340U;
	ld.const.u8 	%r407, [d_prevBlockHash+29];
	ld.const.u8 	%r408, [d_prevBlockHash+28];
	prmt.b32 	%r409, %r408, %r407, 0x3340U;
	prmt.b32 	%r410, %r409, %r406, 0x5410U;
	st.local.v4.b32 	[%rd4+32], {%r410, %r403, %r396, %r389};
	ld.const.u8 	%r411, [d_merkleRoot+27];
	ld.const.u8 	%r412, [d_merkleRoot+26];
	prmt.b32 	%r413, %r412, %r411, 0x3340U;
	ld.const.u8 	%r414, [d_merkleRoot+25];
	ld.const.u8 	%r415, [d_merkleRoot+24];
	prmt.b32 	%r416, %r415, %r414, 0x3340U;
	prmt.b32 	%r417, %r416, %r413, 0x5410U;
	ld.const.u8 	%r418, [d_merkleRoot+23];
	ld.const.u8 	%r419, [d_merkleRoot+22];
	prmt.b32 	%r420, %r419, %r418, 0x3340U;
	ld.const.u8 	%r421, [d_merkleRoot+21];
	ld.const.u8 	%r422, [d_merkleRoot+20];
	prmt.b32 	%r423, %r422, %r421, 0x3340U;
	prmt.b32 	%r424, %r423, %r420, 0x5410U;
	ld.const.u8 	%r425, [d_merkleRoot+19];
	ld.const.u8 	%r426, [d_merkleRoot+18];
	prmt.b32 	%r427, %r426, %r425, 0x3340U;
	ld.const.u8 	%r428, [d_merkleRoot+17];
	ld.const.u8 	%r429, [d_merkleRoot+16];
	prmt.b32 	%r430, %r429, %r428, 0x3340U;
	prmt.b32 	%r431, %r430, %r427, 0x5410U;
	ld.const.u8 	%r432, [d_merkleRoot+15];
	ld.const.u8 	%r433, [d_merkleRoot+14];
	prmt.b32 	%r434, %r433, %r432, 0x3340U;
	ld.const.u8 	%r435, [d_merkleRoot+13];
	ld.const.u8 	%r436, [d_merkleRoot+12];
	prmt.b32 	%r437, %r436, %r435, 0x3340U;
	prmt.b32 	%r438, %r437, %r434, 0x5410U;
	st.local.v4.b32 	[%rd4+48], {%r438, %r431, %r424, %r417};
	shr.u32 	%r439, %r329, 24;
	shr.u32 	%r440, %r329, 16;
	shr.u32 	%r441, %r329, 8;
	shr.u32 	%r442, %r1, 24;
	shr.u32 	%r443, %r1, 16;
	shr.u32 	%r444, %r1, 8;
	prmt.b32 	%r445, %r444, %r1, 0x3340U;
	prmt.b32 	%r446, %r442, %r443, 0x3340U;
	prmt.b32 	%r447, %r446, %r445, 0x5410U;
	ld.const.u8 	%r448, [d_merkleRoot+31];
	ld.const.u8 	%r449, [d_merkleRoot+30];
	prmt.b32 	%r450, %r449, %r448, 0x3340U;
	ld.const.u8 	%r451, [d_merkleRoot+29];
	ld.const.u8 	%r452, [d_merkleRoot+28];
	prmt.b32 	%r453, %r452, %r451, 0x3340U;
	prmt.b32 	%r454, %r453, %r450, 0x5410U;
	prmt.b32 	%r455, %r441, %r329, 0x3340U;
	prmt.b32 	%r456, %r439, %r440, 0x3340U;
	prmt.b32 	%r457, %r456, %r455, 0x5410U;
	mov.b32 	%r458, -65507;
	st.local.v4.b32 	[%rd4+64], {%r454, %r457, %r458, %r447};
	mov.b32 	%r2789, 0;
	st.local.u32 	[%rd3+64], %r2789;
	mov.b64 	%rd257, 0;
	st.local.u64 	[%rd3+72], %rd257;
	mov.b32 	%r459, -1150833019;
	mov.b32 	%r460, 1779033703;
	st.local.v2.u32 	[%rd3+80], {%r460, %r459};
	mov.b32 	%r461, -1521486534;
	mov.b32 	%r462, 1013904242;
	st.local.v2.u32 	[%rd3+88], {%r462, %r461};
	mov.b32 	%r463, -1694144372;
	mov.b32 	%r464, 1359893119;
	st.local.v2.u32 	[%rd3+96], {%r464, %r463};
	mov.b32 	%r465, 1541459225;
	mov.b32 	%r466, 528734635;
	st.local.v2.u32 	[%rd3+104], {%r466, %r465};
	add.s64 	%rd272, %rd274, 36;
$L__BB0_1:
	add.s64 	%rd55, %rd4, %rd257;
	ld.local.u8 	%rs35, [%rd55];
	cvt.u64.u32 	%rd56, %r2789;
	add.s64 	%rd57, %rd3, %rd56;
	st.local.u8 	[%rd57], %rs35;
	ld.local.u32 	%r467, [%rd3+64];
	add.s32 	%r2789, %r467, 1;
	st.local.u32 	[%rd3+64], %r2789;
	setp.ne.s32 	%p1, %r2789, 64;
	@%p1 bra 	$L__BB0_7;
	ld.local.v2.b32 	{%r469, %r470}, [%rd3];
	bfe.u32 	%r471, %r470, 16, 8;
	cvt.u16.u32 	%rs36, %r471;
	bfe.u32 	%r472, %r470, 8, 8;
	bfe.u32 	%r473, %r470, 0, 8;
	bfe.u32 	%r474, %r469, 16, 8;
	cvt.u16.u32 	%rs37, %r474;
	bfe.u32 	%r475, %r469, 8, 8;
	bfe.u32 	%r476, %r469, 0, 8;
	shl.b32 	%r477, %r476, 24;
	shl.b32 	%r478, %r475, 16;
	and.b32  	%r479, %r478, 16711680;
	or.b32  	%r480, %r479, %r477;
	and.b16  	%rs38, %rs37, 255;
	mul.wide.u16 	%r481, %rs38, 256;
	or.b32  	%r482, %r480, %r481;
	bfe.u32 	%r483, %r469, 24, 8;
	or.b32  	%r2778, %r482, %r483;
	shl.b32 	%r484, %r473, 24;
	shl.b32 	%r485, %r472, 16;
	and.b32  	%r486, %r485, 16711680;
	or.b32  	%r487, %r486, %r484;
	and.b16  	%rs39, %rs36, 255;
	mul.wide.u16 	%r488, %rs39, 256;
	or.b32  	%r489, %r487, %r488;
	bfe.u32 	%r490, %r470, 24, 8;
	or.b32  	%r491, %r489, %r490;
	ld.local.v2.b32 	{%r492, %r493}, [%rd3+8];
	bfe.u32 	%r494, %r493, 16, 8;
	cvt.u16.u32 	%rs40, %r494;
	bfe.u32 	%r495, %r493, 8, 8;
	bfe.u32 	%r496, %r493, 0, 8;
	bfe.u32 	%r497, %r492, 16, 8;
	cvt.u16.u32 	%rs41, %r497;
	bfe.u32 	%r498, %r492, 8, 8;
	bfe.u32 	%r499, %r492, 0, 8;
	shl.b32 	%r500, %r499, 24;
	shl.b32 	%r501, %r498, 16;
	and.b32  	%r502, %r501, 16711680;
	or.b32  	%r503, %r502, %r500;
	and.b16  	%rs42, %rs41, 255;
	mul.wide.u16 	%r504, %rs42, 256;
	or.b32  	%r505, %r503, %r504;
	bfe.u32 	%r506, %r492, 24, 8;
	or.b32  	%r507, %r505, %r506;
	shl.b32 	%r508, %r496, 24;
	shl.b32 	%r509, %r495, 16;
	and.b32  	%r510, %r509, 16711680;
	or.b32  	%r511, %r510, %r508;
	and.b16  	%rs43, %rs40, 255;
	mul.wide.u16 	%r512, %rs43, 256;
	or.b32  	%r513, %r511, %r512;
	bfe.u32 	%r514, %r493, 24, 8;
	or.b32  	%r515, %r513, %r514;
	st.local.v4.u32 	[%rd274], {%r2778, %r491, %r507, %r515};
	ld.local.v2.b32 	{%r516, %r517}, [%rd3+16];
	bfe.u32 	%r518, %r517, 16, 8;
	cvt.u16.u32 	%rs44, %r518;
	bfe.u32 	%r519, %r517, 8, 8;
	bfe.u32 	%r520, %r517, 0, 8;
	bfe.u32 	%r521, %r516, 16, 8;
	cvt.u16.u32 	%rs45, %r521;
	bfe.u32 	%r522, %r516, 8, 8;
	bfe.u32 	%r523, %r516, 0, 8;
	shl.b32 	%r524, %r523, 24;
	shl.b32 	%r525, %r522, 16;
	and.b32  	%r526, %r525, 16711680;
	or.b32  	%r527, %r526, %r524;
	and.b16  	%rs46, %rs45, 255;
	mul.wide.u16 	%r528, %rs46, 256;
	or.b32  	%r529, %r527, %r528;
	bfe.u32 	%r530, %r516, 24, 8;
	or.b32  	%r531, %r529, %r530;
	shl.b32 	%r532, %r520, 24;
	shl.b32 	%r533, %r519, 16;
	and.b32  	%r534, %r533, 16711680;
	or.b32  	%r535, %r534, %r532;
	and.b16  	%rs47, %rs44, 255;
	mul.wide.u16 	%r536, %rs47, 256;
	or.b32  	%r537, %r535, %r536;
	bfe.u32 	%r538, %r517, 24, 8;
	or.b32  	%r539, %r537, %r538;
	ld.local.v2.b32 	{%r540, %r541}, [%rd3+24];
	bfe.u32 	%r542, %r541, 16, 8;
	cvt.u16.u32 	%rs48, %r542;
	bfe.u32 	%r543, %r541, 8, 8;
	bfe.u32 	%r544, %r541, 0, 8;
	bfe.u32 	%r545, %r540, 16, 8;
	cvt.u16.u32 	%rs49, %r545;
	bfe.u32 	%r546, %r540, 8, 8;
	bfe.u32 	%r547, %r540, 0, 8;
	shl.b32 	%r548, %r547, 24;
	shl.b32 	%r549, %r546, 16;
	and.b32  	%r550, %r549, 16711680;
	or.b32  	%r551, %r550, %r548;
	and.b16  	%rs50, %rs49, 255;
	mul.wide.u16 	%r552, %rs50, 256;
	or.b32  	%r553, %r551, %r552;
	bfe.u32 	%r554, %r540, 24, 8;
	or.b32  	%r555, %r553, %r554;
	shl.b32 	%r556, %r544, 24;
	shl.b32 	%r557, %r543, 16;
	and.b32  	%r558, %r557, 16711680;
	or.b32  	%r559, %r558, %r556;
	and.b16  	%rs51, %rs48, 255;
	mul.wide.u16 	%r560, %rs51, 256;
	or.b32  	%r561, %r559, %r560;
	bfe.u32 	%r562, %r541, 24, 8;
	or.b32  	%r563, %r561, %r562;
	st.local.v4.u32 	[%rd274+16], {%r531, %r539, %r555, %r563};
	ld.local.v2.b32 	{%r564, %r565}, [%rd3+32];
	bfe.u32 	%r566, %r565, 16, 8;
	cvt.u16.u32 	%rs52, %r566;
	bfe.u32 	%r567, %r565, 8, 8;
	bfe.u32 	%r568, %r565, 0, 8;
	bfe.u32 	%r569, %r564, 16, 8;
	cvt.u16.u32 	%rs53, %r569;
	bfe.u32 	%r570, %r564, 8, 8;
	bfe.u32 	%r571, %r564, 0, 8;
	shl.b32 	%r572, %r571, 24;
	shl.b32 	%r573, %r570, 16;
	and.b32  	%r574, %r573, 16711680;
	or.b32  	%r575, %r574, %r572;
	and.b16  	%rs54, %rs53, 255;
	mul.wide.u16 	%r576, %rs54, 256;
	or.b32  	%r577, %r575, %r576;
	bfe.u32 	%r578, %r564, 24, 8;
	or.b32  	%r579, %r577, %r578;
	shl.b32 	%r580, %r568, 24;
	shl.b32 	%r581, %r567, 16;
	and.b32  	%r582, %r581, 16711680;
	or.b32  	%r583, %r582, %r580;
	and.b16  	%rs55, %rs52, 255;
	mul.wide.u16 	%r584, %rs55, 256;
	or.b32  	%r585, %r583, %r584;
	bfe.u32 	%r586, %r565, 24, 8;
	or.b32  	%r587, %r585, %r586;
	ld.local.v2.b32 	{%r588, %r589}, [%rd3+40];
	bfe.u32 	%r590, %r589, 16, 8;
	cvt.u16.u32 	%rs56, %r590;
	bfe.u32 	%r591, %r589, 8, 8;
	bfe.u32 	%r592, %r589, 0, 8;
	bfe.u32 	%r593, %r588, 16, 8;
	cvt.u16.u32 	%rs57, %r593;
	bfe.u32 	%r594, %r588, 8, 8;
	bfe.u32 	%r595, %r588, 0, 8;
	shl.b32 	%r596, %r595, 24;
	shl.b32 	%r597, %r594, 16;
	and.b32  	%r598, %r597, 16711680;
	or.b32  	%r599, %r598, %r596;
	and.b16  	%rs58, %rs57, 255;
	mul.wide.u16 	%r600, %rs58, 256;
	or.b32  	%r601, %r599, %r600;
	bfe.u32 	%r602, %r588, 24, 8;
	or.b32  	%r603, %r601, %r602;
	shl.b32 	%r604, %r592, 24;
	shl.b32 	%r605, %r591, 16;
	and.b32  	%r606, %r605, 16711680;
	or.b32  	%r607, %r606, %r604;
	and.b16  	%rs59, %rs56, 255;
	mul.wide.u16 	%r608, %rs59, 256;
	or.b32  	%r609, %r607, %r608;
	bfe.u32 	%r610, %r589, 24, 8;
	or.b32  	%r611, %r609, %r610;
	st.local.v4.u32 	[%rd274+32], {%r579, %r587, %r603, %r611};
	ld.local.v2.b32 	{%r612, %r613}, [%rd3+48];
	bfe.u32 	%r614, %r613, 16, 8;
	cvt.u16.u32 	%rs60, %r614;
	bfe.u32 	%r615, %r613, 8, 8;
	bfe.u32 	%r616, %r613, 0, 8;
	bfe.u32 	%r617, %r612, 16, 8;
	cvt.u16.u32 	%rs61, %r617;
	bfe.u32 	%r618, %r612, 8, 8;
	bfe.u32 	%r619, %r612, 0, 8;
	shl.b32 	%r620, %r619, 24;
	shl.b32 	%r621, %r618, 16;
	and.b32  	%r622, %r621, 16711680;
	or.b32  	%r623, %r622, %r620;
	and.b16  	%rs62, %rs61, 255;
	mul.wide.u16 	%r624, %rs62, 256;
	or.b32  	%r625, %r623, %r624;
	bfe.u32 	%r626, %r612, 24, 8;
	or.b32  	%r2776, %r625, %r626;
	shl.b32 	%r627, %r616, 24;
	shl.b32 	%r628, %r615, 16;
	and.b32  	%r629, %r628, 16711680;
	or.b32  	%r630, %r629, %r627;
	and.b16  	%rs63, %rs60, 255;
	mul.wide.u16 	%r631, %rs63, 256;
	or.b32  	%r632, %r630, %r631;
	bfe.u32 	%r633, %r613, 24, 8;
	or.b32  	%r634, %r632, %r633;
	ld.local.v2.b32 	{%r635, %r636}, [%rd3+56];
	bfe.u32 	%r637, %r636, 16, 8;
	cvt.u16.u32 	%rs64, %r637;
	bfe.u32 	%r638, %r636, 8, 8;
	bfe.u32 	%r639, %r636, 0, 8;
	bfe.u32 	%r640, %r635, 16, 8;
	cvt.u16.u32 	%rs65, %r640;
	bfe.u32 	%r641, %r635, 8, 8;
	bfe.u32 	%r642, %r635, 0, 8;
	shl.b32 	%r643, %r642, 24;
	shl.b32 	%r644, %r641, 16;
	and.b32  	%r645, %r644, 16711680;
	or.b32  	%r646, %r645, %r643;
	and.b16  	%rs66, %rs65, 255;
	mul.wide.u16 	%r647, %rs66, 256;
	or.b32  	%r648, %r646, %r647;
	bfe.u32 	%r649, %r635, 24, 8;
	or.b32  	%r2779, %r648, %r649;
	shl.b32 	%r650, %r639, 24;
	shl.b32 	%r651, %r638, 16;
	and.b32  	%r652, %r651, 16711680;
	or.b32  	%r653, %r652, %r650;
	and.b16  	%rs67, %rs64, 255;
	mul.wide.u16 	%r654, %rs67, 256;
	or.b32  	%r655, %r653, %r654;
	bfe.u32 	%r656, %r636, 24, 8;
	or.b32  	%r2777, %r655, %r656;
	st.local.v4.u32 	[%rd274+48], {%r2776, %r634, %r2779, %r2777};
	mov.b32 	%r2775, 0;
	mov.u64 	%rd258, %rd272;
$L__BB0_3:
	ld.local.u32 	%r657, [%rd258+-32];
	shf.l.wrap.b32 	%r658, %r657, %r657, 25;
	shf.l.wrap.b32 	%r659, %r657, %r657, 14;
	xor.b32  	%r660, %r658, %r659;
	shr.u32 	%r661, %r657, 3;
	xor.b32  	%r662, %r660, %r661;
	shf.l.wrap.b32 	%r663, %r2779, %r2779, 15;
	shf.l.wrap.b32 	%r664, %r2779, %r2779, 13;
	xor.b32  	%r665, %r663, %r664;
	shr.u32 	%r666, %r2779, 10;
	xor.b32  	%r667, %r665, %r666;
	add.s32 	%r668, %r662, %r2778;
	ld.local.u32 	%r669, [%rd258];
	add.s32 	%r670, %r668, %r669;
	add.s32 	%r13, %r670, %r667;
	ld.local.v2.u32 	{%r671, %r672}, [%rd258+-28];
	shf.l.wrap.b32 	%r673, %r671, %r671, 25;
	shf.l.wrap.b32 	%r674, %r671, %r671, 14;
	xor.b32  	%r675, %r673, %r674;
	shr.u32 	%r676, %r671, 3;
	xor.b32  	%r677, %r675, %r676;
	shf.l.wrap.b32 	%r678, %r2777, %r2777, 15;
	shf.l.wrap.b32 	%r679, %r2777, %r2777, 13;
	xor.b32  	%r680, %r678, %r679;
	shr.u32 	%r681, %r2777, 10;
	xor.b32  	%r682, %r680, %r681;
	add.s32 	%r683, %r677, %r657;
	ld.local.v2.u32 	{%r684, %r685}, [%rd258+4];
	add.s32 	%r686, %r683, %r684;
	add.s32 	%r687, %r686, %r682;
	shf.l.wrap.b32 	%r688, %r672, %r672, 25;
	shf.l.wrap.b32 	%r689, %r672, %r672, 14;
	xor.b32  	%r690, %r688, %r689;
	shr.u32 	%r691, %r672, 3;
	xor.b32  	%r692, %r690, %r691;
	shf.l.wrap.b32 	%r693, %r13, %r13, 15;
	shf.l.wrap.b32 	%r694, %r13, %r13, 13;
	xor.b32  	%r695, %r693, %r694;
	shr.u32 	%r696, %r13, 10;
	xor.b32  	%r697, %r695, %r696;
	add.s32 	%r698, %r692, %r671;
	add.s32 	%r699, %r698, %r685;
	add.s32 	%r2779, %r699, %r697;
	ld.local.u32 	%r2778, [%rd258+-20];
	shf.l.wrap.b32 	%r700, %r2778, %r2778, 25;
	shf.l.wrap.b32 	%r701, %r2778, %r2778, 14;
	xor.b32  	%r702, %r700, %r701;
	shr.u32 	%r703, %r2778, 3;
	xor.b32  	%r704, %r702, %r703;
	shf.l.wrap.b32 	%r705, %r687, %r687, 15;
	shf.l.wrap.b32 	%r706, %r687, %r687, 13;
	xor.b32  	%r707, %r705, %r706;
	shr.u32 	%r708, %r687, 10;
	xor.b32  	%r709, %r707, %r708;
	add.s32 	%r710, %r704, %r672;
	add.s32 	%r711, %r710, %r2776;
	add.s32 	%r2777, %r711, %r709;
	st.local.v4.u32 	[%rd258+28], {%r13, %r687, %r2779, %r2777};
	add.s32 	%r2775, %r2775, 4;
	add.s64 	%rd258, %rd258, 16;
	setp.ne.s32 	%p2, %r2775, 48;
	mov.u32 	%r2776, %r13;
	@%p2 bra 	$L__BB0_3;
	ld.local.v2.u32 	{%r18, %r19}, [%rd3+80];
	ld.local.v2.u32 	{%r20, %r21}, [%rd3+88];
	ld.local.v2.u32 	{%r22, %r23}, [%rd3+96];
	ld.local.v2.u32 	{%r24, %r25}, [%rd3+104];
	mov.b32 	%r2780, 0;
	mov.u32 	%r2781, %r18;
	mov.u32 	%r2782, %r19;
	mov.u32 	%r2783, %r20;
	mov.u32 	%r2784, %r21;
	mov.u32 	%r2785, %r22;
	mov.u32 	%r2786, %r23;
	mov.u32 	%r2787, %r24;
	mov.u32 	%r2788, %r25;
$L__BB0_5:
	shf.l.wrap.b32 	%r713, %r2785, %r2785, 26;
	shf.l.wrap.b32 	%r714, %r2785, %r2785, 21;
	xor.b32  	%r715, %r713, %r714;
	shf.l.wrap.b32 	%r716, %r2785, %r2785, 7;
	xor.b32  	%r717, %r715, %r716;
	and.b32  	%r718, %r2785, %r2786;
	not.b32 	%r719, %r2785;
	and.b32  	%r720, %r2787, %r719;
	or.b32  	%r721, %r718, %r720;
	mul.wide.u32 	%rd58, %r2780, 4;
	mov.u64 	%rd59, k_device;
	add.s64 	%rd60, %rd59, %rd58;
	ld.global.nc.u32 	%r722, [%rd60];
	add.s64 	%rd61, %rd274, %rd58;
	ld.local.v4.u32 	{%r723, %r724, %r725, %r726}, [%rd61];
	add.s32 	%r727, %r721, %r2788;
	add.s32 	%r728, %r727, %r717;
	add.s32 	%r729, %r728, %r722;
	add.s32 	%r730, %r729, %r723;
	shf.l.wrap.b32 	%r731, %r2781, %r2781, 30;
	shf.l.wrap.b32 	%r732, %r2781, %r2781, 19;
	xor.b32  	%r733, %r731, %r732;
	shf.l.wrap.b32 	%r734, %r2781, %r2781, 10;
	xor.b32  	%r735, %r733, %r734;
	xor.b32  	%r736, %r2782, %r2783;
	and.b32  	%r737, %r2781, %r736;
	and.b32  	%r738, %r2782, %r2783;
	xor.b32  	%r739, %r737, %r738;
	add.s32 	%r740, %r735, %r739;
	add.s32 	%r2788, %r730, %r2784;
	add.s32 	%r2784, %r740, %r730;
	shf.l.wrap.b32 	%r741, %r2788, %r2788, 26;
	shf.l.wrap.b32 	%r742, %r2788, %r2788, 21;
	xor.b32  	%r743, %r741, %r742;
	shf.l.wrap.b32 	%r744, %r2788, %r2788, 7;
	xor.b32  	%r745, %r743, %r744;
	and.b32  	%r746, %r2788, %r2785;
	not.b32 	%r747, %r2788;
	and.b32  	%r748, %r2786, %r747;
	or.b32  	%r749, %r746, %r748;
	ld.global.nc.u32 	%r750, [%rd60+4];
	add.s32 	%r751, %r749, %r2787;
	add.s32 	%r752, %r751, %r745;
	add.s32 	%r753, %r752, %r750;
	add.s32 	%r754, %r753, %r724;
	shf.l.wrap.b32 	%r755, %r2784, %r2784, 30;
	shf.l.wrap.b32 	%r756, %r2784, %r2784, 19;
	xor.b32  	%r757, %r755, %r756;
	shf.l.wrap.b32 	%r758, %r2784, %r2784, 10;
	xor.b32  	%r759, %r757, %r758;
	xor.b32  	%r760, %r2781, %r2782;
	and.b32  	%r761, %r2784, %r760;
	and.b32  	%r762, %r2781, %r2782;
	xor.b32  	%r763, %r761, %r762;
	add.s32 	%r764, %r759, %r763;
	add.s32 	%r2787, %r754, %r2783;
	add.s32 	%r2783, %r764, %r754;
	shf.l.wrap.b32 	%r765, %r2787, %r2787, 26;
	shf.l.wrap.b32 	%r766, %r2787, %r2787, 21;
	xor.b32  	%r767, %r765, %r766;
	shf.l.wrap.b32 	%r768, %r2787, %r2787, 7;
	xor.b32  	%r769, %r767, %r768;
	and.b32  	%r770, %r2787, %r2788;
	not.b32 	%r771, %r2787;
	and.b32  	%r772, %r2785, %r771;
	or.b32  	%r773, %r770, %r772;
	ld.global.nc.u32 	%r774, [%rd60+8];
	add.s32 	%r775, %r773, %r2786;
	add.s32 	%r776, %r775, %r769;
	add.s32 	%r777, %r776, %r774;
	add.s32 	%r778, %r777, %r725;
	shf.l.wrap.b32 	%r779, %r2783, %r2783, 30;
	shf.l.wrap.b32 	%r780, %r2783, %r2783, 19;
	xor.b32  	%r781, %r779, %r780;
	shf.l.wrap.b32 	%r782, %r2783, %r2783, 10;
	xor.b32  	%r783, %r781, %r782;
	xor.b32  	%r784, %r2784, %r2781;
	and.b32  	%r785, %r2783, %r784;
	and.b32  	%r786, %r2784, %r2781;
	xor.b32  	%r787, %r785, %r786;
	add.s32 	%r788, %r783, %r787;
	add.s32 	%r2786, %r778, %r2782;
	add.s32 	%r2782, %r788, %r778;
	shf.l.wrap.b32 	%r789, %r2786, %r2786, 26;
	shf.l.wrap.b32 	%r790, %r2786, %r2786, 21;
	xor.b32  	%r791, %r789, %r790;
	shf.l.wrap.b32 	%r792, %r2786, %r2786, 7;
	xor.b32  	%r793, %r791, %r792;
	and.b32  	%r794, %r2786, %r2787;
	not.b32 	%r795, %r2786;
	and.b32  	%r796, %r2788, %r795;
	or.b32  	%r797, %r794, %r796;
	ld.global.nc.u32 	%r798, [%rd60+12];
	add.s32 	%r799, %r797, %r2785;
	add.s32 	%r800, %r799, %r793;
	add.s32 	%r801, %r800, %r798;
	add.s32 	%r802, %r801, %r726;
	shf.l.wrap.b32 	%r803, %r2782, %r2782, 30;
	shf.l.wrap.b32 	%r804, %r2782, %r2782, 19;
	xor.b32  	%r805, %r803, %r804;
	shf.l.wrap.b32 	%r806, %r2782, %r2782, 10;
	xor.b32  	%r807, %r805, %r806;
	xor.b32  	%r808, %r2783, %r2784;
	and.b32  	%r809, %r2782, %r808;
	and.b32  	%r810, %r2783, %r2784;
	xor.b32  	%r811, %r809, %r810;
	add.s32 	%r812, %r807, %r811;
	add.s32 	%r2785, %r802, %r2781;
	add.s32 	%r2781, %r812, %r802;
	add.s32 	%r2780, %r2780, 4;
	setp.ne.s32 	%p3, %r2780, 64;
	@%p3 bra 	$L__BB0_5;
	add.s32 	%r814, %r18, %r2781;
	add.s32 	%r815, %r19, %r2782;
	st.local.v2.u32 	[%rd3+80], {%r814, %r815};
	add.s32 	%r816, %r20, %r2783;
	add.s32 	%r817, %r21, %r2784;
	st.local.v2.u32 	[%rd3+88], {%r816, %r817};
	add.s32 	%r818, %r22, %r2785;
	add.s32 	%r819, %r23, %r2786;
	st.local.v2.u32 	[%rd3+96], {%r818, %r819};
	add.s32 	%r820, %r24, %r2787;
	add.s32 	%r821, %r25, %r2788;
	st.local.v2.u32 	[%rd3+104], {%r820, %r821};
	ld.local.u64 	%rd62, [%rd3+72];
	add.s64 	%rd63, %rd62, 512;
	st.local.u64 	[%rd3+72], %rd63;
	mov.b32 	%r2789, 0;
	st.local.u32 	[%rd3+64], %r2789;
$L__BB0_7:
	add.s64 	%rd257, %rd257, 1;
	setp.ne.s64 	%p4, %rd257, 80;
	@%p4 bra 	$L__BB0_1;
	setp.gt.u32 	%p5, %r2789, 55;
	@%p5 bra 	$L__BB0_22;
	cvt.u64.u32 	%rd126, %r2789;
	add.s64 	%rd127, %rd3, %rd126;
	mov.b16 	%rs105, 128;
	st.local.u8 	[%rd127], %rs105;
	setp.eq.s32 	%p17, %r2789, 55;
	@%p17 bra 	$L__BB0_41;
	sub.s32 	%r45, 55, %r2789;
	and.b32  	%r46, %r45, 15;
	setp.gt.u32 	%p18, %r2789, 39;
	@%p18 bra 	$L__BB0_13;
	cvt.u16.u32 	%rs106, %r45;
	shr.u16 	%rs107, %rs106, 4;
	and.b16  	%rs108, %rs107, 3;
	mul.wide.u16 	%r1203, %rs108, 16;
	neg.s32 	%r2790, %r1203;
	add.s64 	%rd259, %rd127, 8;
$L__BB0_12:
	.pragma "nounroll";
	mov.b16 	%rs109, 0;
	st.local.u8 	[%rd259+-7], %rs109;
	st.local.u8 	[%rd259+-6], %rs109;
	st.local.u8 	[%rd259+-5], %rs109;
	st.local.u8 	[%rd259+-4], %rs109;
	st.local.u8 	[%rd259+-3], %rs109;
	st.local.u8 	[%rd259+-2], %rs109;
	st.local.u8 	[%rd259+-1], %rs109;
	st.local.u8 	[%rd259], %rs109;
	st.local.u8 	[%rd259+1], %rs109;
	st.local.u8 	[%rd259+2], %rs109;
	st.local.u8 	[%rd259+3], %rs109;
	st.local.u8 	[%rd259+4], %rs109;
	st.local.u8 	[%rd259+5], %rs109;
	st.local.u8 	[%rd259+6], %rs109;
	st.local.u8 	[%rd259+7], %rs109;
	add.s32 	%r2789, %r2789, 16;
	st.local.u8 	[%rd259+8], %rs109;
	add.s32 	%r2790, %r2790, 16;
	add.s64 	%rd259, %rd259, 16;
	setp.eq.s32 	%p19, %r2790, 0;
	@%p19 bra 	$L__BB0_13;
	bra.uni 	$L__BB0_12;
$L__BB0_13:
	setp.eq.s32 	%p20, %r46, 0;
	@%p20 bra 	$L__BB0_41;
	and.b32  	%r115, %r45, 7;
	setp.lt.u32 	%p21, %r46, 8;
	@%p21 bra 	$L__BB0_16;
	cvt.u64.u32 	%rd130, %r2789;
	add.s64 	%rd131, %rd3, %rd130;
	mov.b16 	%rs110, 0;
	st.local.u8 	[%rd131+1], %rs110;
	st.local.u8 	[%rd131+2], %rs110;
	st.local.u8 	[%rd131+3], %rs110;
	st.local.u8 	[%rd131+4], %rs110;
	st.local.u8 	[%rd131+5], %rs110;
	st.local.u8 	[%rd131+6], %rs110;
	st.local.u8 	[%rd131+7], %rs110;
	add.s32 	%r2789, %r2789, 8;
	st.local.u8 	[%rd131+8], %rs110;
$L__BB0_16:
	setp.eq.s32 	%p22, %r115, 0;
	@%p22 bra 	$L__BB0_41;
	and.b32  	%r118, %r45, 3;
	setp.lt.u32 	%p23, %r115, 4;
	@%p23 bra 	$L__BB0_19;
	cvt.u64.u32 	%rd132, %r2789;
	add.s64 	%rd133, %rd3, %rd132;
	mov.b16 	%rs111, 0;
	st.local.u8 	[%rd133+1], %rs111;
	st.local.u8 	[%rd133+2], %rs111;
	st.local.u8 	[%rd133+3], %rs111;
	add.s32 	%r2789, %r2789, 4;
	st.local.u8 	[%rd133+4], %rs111;
$L__BB0_19:
	setp.eq.s32 	%p24, %r118, 0;
	@%p24 bra 	$L__BB0_41;
	cvt.u64.u32 	%rd134, %r2789;
	add.s64 	%rd135, %rd134, %rd3;
	add.s64 	%rd263, %rd135, 1;
	neg.s32 	%r2816, %r118;
$L__BB0_21:
	.pragma "nounroll";
	mov.b16 	%rs112, 0;
	st.local.u8 	[%rd263], %rs112;
	add.s64 	%rd263, %rd263, 1;
	add.s32 	%r2816, %r2816, 1;
	setp.ne.s32 	%p25, %r2816, 0;
	@%p25 bra 	$L__BB0_21;
	bra.uni 	$L__BB0_41;
$L__BB0_22:
	cvt.u64.u32 	%rd64, %r2789;
	add.s64 	%rd65, %rd3, %rd64;
	mov.b16 	%rs68, 128;
	st.local.u8 	[%rd65], %rs68;
	add.s32 	%r2795, %r2789, 1;
	setp.gt.u32 	%p6, %r2795, 63;
	@%p6 bra 	$L__BB0_36;
	sub.s32 	%r53, 63, %r2789;
	and.b32  	%r54, %r53, 15;
	add.s32 	%r822, %r2789, -48;
	setp.lt.u32 	%p7, %r822, 15;
	@%p7 bra 	$L__BB0_27;
	add.s32 	%r2793, %r2789, 8;
	and.b32  	%r823, %r53, -16;
	neg.s32 	%r2792, %r823;
$L__BB0_25:
	.pragma "nounroll";
	add.s32 	%r824, %r2793, -7;
	cvt.u64.u32 	%rd66, %r824;
	add.s64 	%rd67, %rd3, %rd66;
	mov.b16 	%rs69, 0;
	st.local.u8 	[%rd67], %rs69;
	add.s32 	%r825, %r2793, -6;
	cvt.u64.u32 	%rd68, %r825;
	add.s64 	%rd69, %rd3, %rd68;
	st.local.u8 	[%rd69], %rs69;
	add.s32 	%r826, %r2793, -5;
	cvt.u64.u32 	%rd70, %r826;
	add.s64 	%rd71, %rd3, %rd70;
	st.local.u8 	[%rd71], %rs69;
	add.s32 	%r827, %r2793, -4;
	cvt.u64.u32 	%rd72, %r827;
	add.s64 	%rd73, %rd3, %rd72;
	st.local.u8 	[%rd73], %rs69;
	add.s32 	%r828, %r2793, -3;
	cvt.u64.u32 	%rd74, %r828;
	add.s64 	%rd75, %rd3, %rd74;
	st.local.u8 	[%rd75], %rs69;
	add.s32 	%r829, %r2793, -2;
	cvt.u64.u32 	%rd76, %r829;
	add.s64 	%rd77, %rd3, %rd76;
	st.local.u8 	[%rd77], %rs69;
	add.s32 	%r830, %r2793, -1;
	cvt.u64.u32 	%rd78, %r830;
	add.s64 	%rd79, %rd3, %rd78;
	st.local.u8 	[%rd79], %rs69;
	add.s32 	%r831, %r2793, 8;
	cvt.u64.u32 	%rd80, %r2793;
	add.s64 	%rd81, %rd3, %rd80;
	st.local.u8 	[%rd81], %rs69;
	add.s32 	%r832, %r2793, 1;
	cvt.u64.u32 	%rd82, %r832;
	add.s64 	%rd83, %rd3, %rd82;
	st.local.u8 	[%rd83], %rs69;
	add.s32 	%r833, %r2793, 2;
	cvt.u64.u32 	%rd84, %r833;
	add.s64 	%rd85, %rd3, %rd84;
	st.local.u8 	[%rd85], %rs69;
	add.s32 	%r834, %r2793, 3;
	cvt.u64.u32 	%rd86, %r834;
	add.s64 	%rd87, %rd3, %rd86;
	st.local.u8 	[%rd87], %rs69;
	add.s32 	%r835, %r2793, 4;
	cvt.u64.u32 	%rd88, %r835;
	add.s64 	%rd89, %rd3, %rd88;
	st.local.u8 	[%rd89], %rs69;
	add.s32 	%r836, %r2793, 5;
	cvt.u64.u32 	%rd90, %r836;
	add.s64 	%rd91, %rd3, %rd90;
	st.local.u8 	[%rd91], %rs69;
	add.s32 	%r837, %r2793, 6;
	cvt.u64.u32 	%rd92, %r837;
	add.s64 	%rd93, %rd3, %rd92;
	st.local.u8 	[%rd93], %rs69;
	add.s32 	%r838, %r2793, 7;
	cvt.u64.u32 	%rd94, %r838;
	add.s64 	%rd95, %rd3, %rd94;
	st.local.u8 	[%rd95], %rs69;
	cvt.u64.u32 	%rd96, %r831;
	add.s64 	%rd97, %rd3, %rd96;
	st.local.u8 	[%rd97], %rs69;
	add.s32 	%r2793, %r2793, 16;
	add.s32 	%r2792, %r2792, 16;
	setp.ne.s32 	%p8, %r2792, 0;
	@%p8 bra 	$L__BB0_25;
	add.s32 	%r2795, %r2793, -7;
$L__BB0_27:
	setp.eq.s32 	%p9, %r54, 0;
	@%p9 bra 	$L__BB0_36;
	and.b32  	%r63, %r53, 7;
	setp.lt.u32 	%p10, %r54, 8;
	@%p10 bra 	$L__BB0_30;
	cvt.u64.u32 	%rd98, %r2795;
	add.s64 	%rd99, %rd3, %rd98;
	mov.b16 	%rs70, 0;
	st.local.u8 	[%rd99], %rs70;
	add.s32 	%r839, %r2795, 1;
	cvt.u64.u32 	%rd100, %r839;
	add.s64 	%rd101, %rd3, %rd100;
	st.local.u8 	[%rd101], %rs70;
	add.s32 	%r840, %r2795, 2;
	cvt.u64.u32 	%rd102, %r840;
	add.s64 	%rd103, %rd3, %rd102;
	st.local.u8 	[%rd103], %rs70;
	add.s32 	%r841, %r2795, 3;
	cvt.u64.u32 	%rd104, %r841;
	add.s64 	%rd105, %rd3, %rd104;
	st.local.u8 	[%rd105], %rs70;
	add.s32 	%r842, %r2795, 4;
	cvt.u64.u32 	%rd106, %r842;
	add.s64 	%rd107, %rd3, %rd106;
	st.local.u8 	[%rd107], %rs70;
	add.s32 	%r843, %r2795, 5;
	cvt.u64.u32 	%rd108, %r843;
	add.s64 	%rd109, %rd3, %rd108;
	st.local.u8 	[%rd109], %rs70;
	add.s32 	%r844, %r2795, 6;
	cvt.u64.u32 	%rd110, %r844;
	add.s64 	%rd111, %rd3, %rd110;
	st.local.u8 	[%rd111], %rs70;
	add.s32 	%r845, %r2795, 7;
	cvt.u64.u32 	%rd112, %r845;
	add.s64 	%rd113, %rd3, %rd112;
	st.local.u8 	[%rd113], %rs70;
	add.s32 	%r2795, %r2795, 8;
$L__BB0_30:
	setp.eq.s32 	%p11, %r63, 0;
	@%p11 bra 	$L__BB0_36;
	and.b32  	%r66, %r53, 3;
	setp.lt.u32 	%p12, %r63, 4;
	@%p12 bra 	$L__BB0_33;
	cvt.u64.u32 	%rd114, %r2795;
	add.s64 	%rd115, %rd3, %rd114;
	mov.b16 	%rs71, 0;
	st.local.u8 	[%rd115], %rs71;
	add.s32 	%r846, %r2795, 1;
	cvt.u64.u32 	%rd116, %r846;
	add.s64 	%rd117, %rd3, %rd116;
	st.local.u8 	[%rd117], %rs71;
	add.s32 	%r847, %r2795, 2;
	cvt.u64.u32 	%rd118, %r847;
	add.s64 	%rd119, %rd3, %rd118;
	st.local.u8 	[%rd119], %rs71;
	add.s32 	%r848, %r2795, 3;
	cvt.u64.u32 	%rd120, %r848;
	add.s64 	%rd121, %rd3, %rd120;
	st.local.u8 	[%rd121], %rs71;
	add.s32 	%r2795, %r2795, 4;
$L__BB0_33:
	setp.eq.s32 	%p13, %r66, 0;
	@%p13 bra 	$L__BB0_36;
	neg.s32 	%r2797, %r66;
$L__BB0_35:
	.pragma "nounroll";
	cvt.u64.u32 	%rd122, %r2795;
	add.s64 	%rd123, %rd3, %rd122;
	mov.b16 	%rs72, 0;
	st.local.u8 	[%rd123], %rs72;
	add.s32 	%r2795, %r2795, 1;
	add.s32 	%r2797, %r2797, 1;
	setp.ne.s32 	%p14, %r2797, 0;
	@%p14 bra 	$L__BB0_35;
$L__BB0_36:
	ld.local.v2.b32 	{%r850, %r851}, [%rd3];
	bfe.u32 	%r852, %r851, 16, 8;
	cvt.u16.u32 	%rs73, %r852;
	bfe.u32 	%r853, %r851, 8, 8;
	bfe.u32 	%r854, %r851, 0, 8;
	bfe.u32 	%r855, %r850, 16, 8;
	cvt.u16.u32 	%rs74, %r855;
	bfe.u32 	%r856, %r850, 8, 8;
	bfe.u32 	%r857, %r850, 0, 8;
	shl.b32 	%r858, %r857, 24;
	shl.b32 	%r859, %r856, 16;
	and.b32  	%r860, %r859, 16711680;
	or.b32  	%r861, %r860, %r858;
	and.b16  	%rs75, %rs74, 255;
	mul.wide.u16 	%r862, %rs75, 256;
	or.b32  	%r863, %r861, %r862;
	bfe.u32 	%r864, %r850, 24, 8;
	or.b32  	%r2802, %r863, %r864;
	shl.b32 	%r865, %r854, 24;
	shl.b32 	%r866, %r853, 16;
	and.b32  	%r867, %r866, 16711680;
	or.b32  	%r868, %r867, %r865;
	and.b16  	%rs76, %rs73, 255;
	mul.wide.u16 	%r869, %rs76, 256;
	or.b32  	%r870, %r868, %r869;
	bfe.u32 	%r871, %r851, 24, 8;
	or.b32  	%r872, %r870, %r871;
	ld.local.v2.b32 	{%r873, %r874}, [%rd3+8];
	bfe.u32 	%r875, %r874, 16, 8;
	cvt.u16.u32 	%rs77, %r875;
	bfe.u32 	%r876, %r874, 8, 8;
	bfe.u32 	%r877, %r874, 0, 8;
	bfe.u32 	%r878, %r873, 16, 8;
	cvt.u16.u32 	%rs78, %r878;
	bfe.u32 	%r879, %r873, 8, 8;
	bfe.u32 	%r880, %r873, 0, 8;
	shl.b32 	%r881, %r880, 24;
	shl.b32 	%r882, %r879, 16;
	and.b32  	%r883, %r882, 16711680;
	or.b32  	%r884, %r883, %r881;
	and.b16  	%rs79, %rs78, 255;
	mul.wide.u16 	%r885, %rs79, 256;
	or.b32  	%r886, %r884, %r885;
	bfe.u32 	%r887, %r873, 24, 8;
	or.b32  	%r888, %r886, %r887;
	shl.b32 	%r889, %r877, 24;
	shl.b32 	%r890, %r876, 16;
	and.b32  	%r891, %r890, 16711680;
	or.b32  	%r892, %r891, %r889;
	and.b16  	%rs80, %rs77, 255;
	mul.wide.u16 	%r893, %rs80, 256;
	or.b32  	%r894, %r892, %r893;
	bfe.u32 	%r895, %r874, 24, 8;
	or.b32  	%r896, %r894, %r895;
	st.local.v4.u32 	[%rd274], {%r2802, %r872, %r888, %r896};
	ld.local.v2.b32 	{%r897, %r898}, [%rd3+16];
	bfe.u32 	%r899, %r898, 16, 8;
	cvt.u16.u32 	%rs81, %r899;
	bfe.u32 	%r900, %r898, 8, 8;
	bfe.u32 	%r901, %r898, 0, 8;
	bfe.u32 	%r902, %r897, 16, 8;
	cvt.u16.u32 	%rs82, %r902;
	bfe.u32 	%r903, %r897, 8, 8;
	bfe.u32 	%r904, %r897, 0, 8;
	shl.b32 	%r905, %r904, 24;
	shl.b32 	%r906, %r903, 16;
	and.b32  	%r907, %r906, 16711680;
	or.b32  	%r908, %r907, %r905;
	and.b16  	%rs83, %rs82, 255;
	mul.wide.u16 	%r909, %rs83, 256;
	or.b32  	%r910, %r908, %r909;
	bfe.u32 	%r911, %r897, 24, 8;
	or.b32  	%r912, %r910, %r911;
	shl.b32 	%r913, %r901, 24;
	shl.b32 	%r914, %r900, 16;
	and.b32  	%r915, %r914, 16711680;
	or.b32  	%r916, %r915, %r913;
	and.b16  	%rs84, %rs81, 255;
	mul.wide.u16 	%r917, %rs84, 256;
	or.b32  	%r918, %r916, %r917;
	bfe.u32 	%r919, %r898, 24, 8;
	or.b32  	%r920, %r918, %r919;
	ld.local.v2.b32 	{%r921, %r922}, [%rd3+24];
	bfe.u32 	%r923, %r922, 16, 8;
	cvt.u16.u32 	%rs85, %r923;
	bfe.u32 	%r924, %r922, 8, 8;
	bfe.u32 	%r925, %r922, 0, 8;
	bfe.u32 	%r926, %r921, 16, 8;
	cvt.u16.u32 	%rs86, %r926;
	bfe.u32 	%r927, %r921, 8, 8;
	bfe.u32 	%r928, %r921, 0, 8;
	shl.b32 	%r929, %r928, 24;
	shl.b32 	%r930, %r927, 16;
	and.b32  	%r931, %r930, 16711680;
	or.b32  	%r932, %r931, %r929;
	and.b16  	%rs87, %rs86, 255;
	mul.wide.u16 	%r933, %rs87, 256;
	or.b32  	%r934, %r932, %r933;
	bfe.u32 	%r935, %r921, 24, 8;
	or.b32  	%r936, %r934, %r935;
	shl.b32 	%r937, %r925, 24;
	shl.b32 	%r938, %r924, 16;
	and.b32  	%r939, %r938, 16711680;
	or.b32  	%r940, %r939, %r937;
	and.b16  	%rs88, %rs85, 255;
	mul.wide.u16 	%r941, %rs88, 256;
	or.b32  	%r942, %r940, %r941;
	bfe.u32 	%r943, %r922, 24, 8;
	or.b32  	%r944, %r942, %r943;
	st.local.v4.u32 	[%rd274+16], {%r912, %r920, %r936, %r944};
	ld.local.v2.b32 	{%r945, %r946}, [%rd3+32];
	bfe.u32 	%r947, %r946, 16, 8;
	cvt.u16.u32 	%rs89, %r947;
	bfe.u32 	%r948, %r946, 8, 8;
	bfe.u32 	%r949, %r946, 0, 8;
	bfe.u32 	%r950, %r945, 16, 8;
	cvt.u16.u32 	%rs90, %r950;
	bfe.u32 	%r951, %r945, 8, 8;
	bfe.u32 	%r952, %r945, 0, 8;
	shl.b32 	%r953, %r952, 24;
	shl.b32 	%r954, %r951, 16;
	and.b32  	%r955, %r954, 16711680;
	or.b32  	%r956, %r955, %r953;
	and.b16  	%rs91, %rs90, 255;
	mul.wide.u16 	%r957, %rs91, 256;
	or.b32  	%r958, %r956, %r957;
	bfe.u32 	%r959, %r945, 24, 8;
	or.b32  	%r960, %r958, %r959;
	shl.b32 	%r961, %r949, 24;
	shl.b32 	%r962, %r948, 16;
	and.b32  	%r963, %r962, 16711680;
	or.b32  	%r964, %r963, %r961;
	and.b16  	%rs92, %rs89, 255;
	mul.wide.u16 	%r965, %rs92, 256;
	or.b32  	%r966, %r964, %r965;
	bfe.u32 	%r967, %r946, 24, 8;
	or.b32  	%r968, %r966, %r967;
	ld.local.v2.b32 	{%r969, %r970}, [%rd3+40];
	bfe.u32 	%r971, %r970, 16, 8;
	cvt.u16.u32 	%rs93, %r971;
	bfe.u32 	%r972, %r970, 8, 8;
	bfe.u32 	%r973, %r970, 0, 8;
	bfe.u32 	%r974, %r969, 16, 8;
	cvt.u16.u32 	%rs94, %r974;
	bfe.u32 	%r975, %r969, 8, 8;
	bfe.u32 	%r976, %r969, 0, 8;
	shl.b32 	%r977, %r976, 24;
	shl.b32 	%r978, %r975, 16;
	and.b32  	%r979, %r978, 16711680;
	or.b32  	%r980, %r979, %r977;
	and.b16  	%rs95, %rs94, 255;
	mul.wide.u16 	%r981, %rs95, 256;
	or.b32  	%r982, %r980, %r981;
	bfe.u32 	%r983, %r969, 24, 8;
	or.b32  	%r984, %r982, %r983;
	shl.b32 	%r985, %r973, 24;
	shl.b32 	%r986, %r972, 16;
	and.b32  	%r987, %r986, 16711680;
	or.b32  	%r988, %r987, %r985;
	and.b16  	%rs96, %rs93, 255;
	mul.wide.u16 	%r989, %rs96, 256;
	or.b32  	%r990, %r988, %r989;
	bfe.u32 	%r991, %r970, 24, 8;
	or.b32  	%r992, %r990, %r991;
	st.local.v4.u32 	[%rd274+32], {%r960, %r968, %r984, %r992};
	ld.local.v2.b32 	{%r993, %r994}, [%rd3+48];
	bfe.u32 	%r995, %r994, 16, 8;
	cvt.u16.u32 	%rs97, %r995;
	bfe.u32 	%r996, %r994, 8, 8;
	bfe.u32 	%r997, %r994, 0, 8;
	bfe.u32 	%r998, %r993, 16, 8;
	cvt.u16.u32 	%rs98, %r998;
	bfe.u32 	%r999, %r993, 8, 8;
	bfe.u32 	%r1000, %r993, 0, 8;
	shl.b32 	%r1001, %r1000, 24;
	shl.b32 	%r1002, %r999, 16;
	and.b32  	%r1003, %r1002, 16711680;
	or.b32  	%r1004, %r1003, %r1001;
	and.b16  	%rs99, %rs98, 255;
	mul.wide.u16 	%r1005, %rs99, 256;
	or.b32  	%r1006, %r1004, %r1005;
	bfe.u32 	%r1007, %r993, 24, 8;
	or.b32  	%r2800, %r1006, %r1007;
	shl.b32 	%r1008, %r997, 24;
	shl.b32 	%r1009, %r996, 16;
	and.b32  	%r1010, %r1009, 16711680;
	or.b32  	%r1011, %r1010, %r1008;
	and.b16  	%rs100, %rs97, 255;
	mul.wide.u16 	%r1012, %rs100, 256;
	or.b32  	%r1013, %r1011, %r1012;
	bfe.u32 	%r1014, %r994, 24, 8;
	or.b32  	%r1015, %r1013, %r1014;
	ld.local.v2.b32 	{%r1016, %r1017}, [%rd3+56];
	bfe.u32 	%r1018, %r1017, 16, 8;
	cvt.u16.u32 	%rs101, %r1018;
	bfe.u32 	%r1019, %r1017, 8, 8;
	bfe.u32 	%r1020, %r1017, 0, 8;
	bfe.u32 	%r1021, %r1016, 16, 8;
	cvt.u16.u32 	%rs102, %r1021;
	bfe.u32 	%r1022, %r1016, 8, 8;
	bfe.u32 	%r1023, %r1016, 0, 8;
	shl.b32 	%r1024, %r1023, 24;
	shl.b32 	%r1025, %r1022, 16;
	and.b32  	%r1026, %r1025, 16711680;
	or.b32  	%r1027, %r1026, %r1024;
	and.b16  	%rs103, %rs102, 255;
	mul.wide.u16 	%r1028, %rs103, 256;
	or.b32  	%r1029, %r1027, %r1028;
	bfe.u32 	%r1030, %r1016, 24, 8;
	or.b32  	%r2803, %r1029, %r1030;
	shl.b32 	%r1031, %r1020, 24;
	shl.b32 	%r1032, %r1019, 16;
	and.b32  	%r1033, %r1032, 16711680;
	or.b32  	%r1034, %r1033, %r1031;
	and.b16  	%rs104, %rs101, 255;
	mul.wide.u16 	%r1035, %rs104, 256;
	or.b32  	%r1036, %r1034, %r1035;
	bfe.u32 	%r1037, %r1017, 24, 8;
	or.b32  	%r2801, %r1036, %r1037;
	st.local.v4.u32 	[%rd274+48], {%r2800, %r1015, %r2803, %r2801};
	mov.b32 	%r2799, 0;
	mov.u64 	%rd260, %rd272;
$L__BB0_37:
	ld.local.u32 	%r1038, [%rd260+-32];
	shf.l.wrap.b32 	%r1039, %r1038, %r1038, 25;
	shf.l.wrap.b32 	%r1040, %r1038, %r1038, 14;
	xor.b32  	%r1041, %r1039, %r1040;
	shr.u32 	%r1042, %r1038, 3;
	xor.b32  	%r1043, %r1041, %r1042;
	shf.l.wrap.b32 	%r1044, %r2803, %r2803, 15;
	shf.l.wrap.b32 	%r1045, %r2803, %r2803, 13;
	xor.b32  	%r1046, %r1044, %r1045;
	shr.u32 	%r1047, %r2803, 10;
	xor.b32  	%r1048, %r1046, %r1047;
	add.s32 	%r1049, %r1043, %r2802;
	ld.local.u32 	%r1050, [%rd260];
	add.s32 	%r1051, %r1049, %r1050;
	add.s32 	%r83, %r1051, %r1048;
	ld.local.v2.u32 	{%r1052, %r1053}, [%rd260+-28];
	shf.l.wrap.b32 	%r1054, %r1052, %r1052, 25;
	shf.l.wrap.b32 	%r1055, %r1052, %r1052, 14;
	xor.b32  	%r1056, %r1054, %r1055;
	shr.u32 	%r1057, %r1052, 3;
	xor.b32  	%r1058, %r1056, %r1057;
	shf.l.wrap.b32 	%r1059, %r2801, %r2801, 15;
	shf.l.wrap.b32 	%r1060, %r2801, %r2801, 13;
	xor.b32  	%r1061, %r1059, %r1060;
	shr.u32 	%r1062, %r2801, 10;
	xor.b32  	%r1063, %r1061, %r1062;
	add.s32 	%r1064, %r1058, %r1038;
	ld.local.v2.u32 	{%r1065, %r1066}, [%rd260+4];
	add.s32 	%r1067, %r1064, %r1065;
	add.s32 	%r1068, %r1067, %r1063;
	shf.l.wrap.b32 	%r1069, %r1053, %r1053, 25;
	shf.l.wrap.b32 	%r1070, %r1053, %r1053, 14;
	xor.b32  	%r1071, %r1069, %r1070;
	shr.u32 	%r1072, %r1053, 3;
	xor.b32  	%r1073, %r1071, %r1072;
	shf.l.wrap.b32 	%r1074, %r83, %r83, 15;
	shf.l.wrap.b32 	%r1075, %r83, %r83, 13;
	xor.b32  	%r1076, %r1074, %r1075;
	shr.u32 	%r1077, %r83, 10;
	xor.b32  	%r1078, %r1076, %r1077;
	add.s32 	%r1079, %r1073, %r1052;
	add.s32 	%r1080, %r1079, %r1066;
	add.s32 	%r2803, %r1080, %r1078;
	ld.local.u32 	%r2802, [%rd260+-20];
	shf.l.wrap.b32 	%r1081, %r2802, %r2802, 25;
	shf.l.wrap.b32 	%r1082, %r2802, %r2802, 14;
	xor.b32  	%r1083, %r1081, %r1082;
	shr.u32 	%r1084, %r2802, 3;
	xor.b32  	%r1085, %r1083, %r1084;
	shf.l.wrap.b32 	%r1086, %r1068, %r1068, 15;
	shf.l.wrap.b32 	%r1087, %r1068, %r1068, 13;
	xor.b32  	%r1088, %r1086, %r1087;
	shr.u32 	%r1089, %r1068, 10;
	xor.b32  	%r1090, %r1088, %r1089;
	add.s32 	%r1091, %r1085, %r1053;
	add.s32 	%r1092, %r1091, %r2800;
	add.s32 	%r2801, %r1092, %r1090;
	st.local.v4.u32 	[%rd260+28], {%r83, %r1068, %r2803, %r2801};
	add.s32 	%r2799, %r2799, 4;
	add.s64 	%rd260, %rd260, 16;
	setp.ne.s32 	%p15, %r2799, 48;
	mov.u32 	%r2800, %r83;
	@%p15 bra 	$L__BB0_37;
	ld.local.v2.u32 	{%r88, %r89}, [%rd3+104];
	ld.local.v2.u32 	{%r90, %r91}, [%rd3+96];
	ld.local.v2.u32 	{%r92, %r93}, [%rd3+88];
	ld.local.v2.u32 	{%r94, %r95}, [%rd3+80];
	mov.u64 	%rd125, k_device;
	add.s64 	%rd261, %rd125, 8;
	mov.b32 	%r2804, 0;
	mov.u64 	%rd262, %rd274;
	mov.u32 	%r2805, %r94;
	mov.u32 	%r2806, %r95;
	mov.u32 	%r2807, %r92;
	mov.u32 	%r2808, %r93;
	mov.u32 	%r2809, %r90;
	mov.u32 	%r2810, %r91;
	mov.u32 	%r2811, %r88;
	mov.u32 	%r2812, %r89;
$L__BB0_39:
	shf.l.wrap.b32 	%r1094, %r2809, %r2809, 26;
	shf.l.wrap.b32 	%r1095, %r2809, %r2809, 21;
	xor.b32  	%r1096, %r1094, %r1095;
	shf.l.wrap.b32 	%r1097, %r2809, %r2809, 7;
	xor.b32  	%r1098, %r1096, %r1097;
	and.b32  	%r1099, %r2809, %r2810;
	not.b32 	%r1100, %r2809;
	and.b32  	%r1101, %r2811, %r1100;
	or.b32  	%r1102, %r1099, %r1101;
	ld.global.nc.u32 	%r1103, [%rd261+-8];
	ld.local.v4.u32 	{%r1104, %r1105, %r1106, %r1107}, [%rd262];
	add.s32 	%r1108, %r1102, %r2812;
	add.s32 	%r1109, %r1108, %r1098;
	add.s32 	%r1110, %r1109, %r1103;
	add.s32 	%r1111, %r1110, %r1104;
	shf.l.wrap.b32 	%r1112, %r2805, %r2805, 30;
	shf.l.wrap.b32 	%r1113, %r2805, %r2805, 19;
	xor.b32  	%r1114, %r1112, %r1113;
	shf.l.wrap.b32 	%r1115, %r2805, %r2805, 10;
	xor.b32  	%r1116, %r1114, %r1115;
	xor.b32  	%r1117, %r2806, %r2807;
	and.b32  	%r1118, %r2805, %r1117;
	and.b32  	%r1119, %r2806, %r2807;
	xor.b32  	%r1120, %r1118, %r1119;
	add.s32 	%r1121, %r1116, %r1120;
	add.s32 	%r2812, %r1111, %r2808;
	add.s32 	%r2808, %r1121, %r1111;
	shf.l.wrap.b32 	%r1122, %r2812, %r2812, 26;
	shf.l.wrap.b32 	%r1123, %r2812, %r2812, 21;
	xor.b32  	%r1124, %r1122, %r1123;
	shf.l.wrap.b32 	%r1125, %r2812, %r2812, 7;
	xor.b32  	%r1126, %r1124, %r1125;
	and.b32  	%r1127, %r2812, %r2809;
	not.b32 	%r1128, %r2812;
	and.b32  	%r1129, %r2810, %r1128;
	or.b32  	%r1130, %r1127, %r1129;
	ld.global.nc.u32 	%r1131, [%rd261+-4];
	add.s32 	%r1132, %r1130, %r2811;
	add.s32 	%r1133, %r1132, %r1126;
	add.s32 	%r1134, %r1133, %r1131;
	add.s32 	%r1135, %r1134, %r1105;
	shf.l.wrap.b32 	%r1136, %r2808, %r2808, 30;
	shf.l.wrap.b32 	%r1137, %r2808, %r2808, 19;
	xor.b32  	%r1138, %r1136, %r1137;
	shf.l.wrap.b32 	%r1139, %r2808, %r2808, 10;
	xor.b32  	%r1140, %r1138, %r1139;
	xor.b32  	%r1141, %r2805, %r2806;
	and.b32  	%r1142, %r2808, %r1141;
	and.b32  	%r1143, %r2805, %r2806;
	xor.b32  	%r1144, %r1142, %r1143;
	add.s32 	%r1145, %r1140, %r1144;
	add.s32 	%r2811, %r1135, %r2807;
	add.s32 	%r2807, %r1145, %r1135;
	shf.l.wrap.b32 	%r1146, %r2811, %r2811, 26;
	shf.l.wrap.b32 	%r1147, %r2811, %r2811, 21;
	xor.b32  	%r1148, %r1146, %r1147;
	shf.l.wrap.b32 	%r1149, %r2811, %r2811, 7;
	xor.b32  	%r1150, %r1148, %r1149;
	and.b32  	%r1151, %r2811, %r2812;
	not.b32 	%r1152, %r2811;
	and.b32  	%r1153, %r2809, %r1152;
	or.b32  	%r1154, %r1151, %r1153;
	ld.global.nc.u32 	%r1155, [%rd261];
	add.s32 	%r1156, %r1154, %r2810;
	add.s32 	%r1157, %r1156, %r1150;
	add.s32 	%r1158, %r1157, %r1155;
	add.s32 	%r1159, %r1158, %r1106;
	shf.l.wrap.b32 	%r1160, %r2807, %r2807, 30;
	shf.l.wrap.b32 	%r1161, %r2807, %r2807, 19;
	xor.b32  	%r1162, %r1160, %r1161;
	shf.l.wrap.b32 	%r1163, %r2807, %r2807, 10;
	xor.b32  	%r1164, %r1162, %r1163;
	xor.b32  	%r1165, %r2808, %r2805;
	and.b32  	%r1166, %r2807, %r1165;
	and.b32  	%r1167, %r2808, %r2805;
	xor.b32  	%r1168, %r1166, %r1167;
	add.s32 	%r1169, %r1164, %r1168;
	add.s32 	%r2810, %r1159, %r2806;
	add.s32 	%r2806, %r1169, %r1159;
	shf.l.wrap.b32 	%r1170, %r2810, %r2810, 26;
	shf.l.wrap.b32 	%r1171, %r2810, %r2810, 21;
	xor.b32  	%r1172, %r1170, %r1171;
	shf.l.wrap.b32 	%r1173, %r2810, %r2810, 7;
	xor.b32  	%r1174, %r1172, %r1173;
	and.b32  	%r1175, %r2810, %r2811;
	not.b32 	%r1176, %r2810;
	and.b32  	%r1177, %r2812, %r1176;
	or.b32  	%r1178, %r1175, %r1177;
	ld.global.nc.u32 	%r1179, [%rd261+4];
	add.s32 	%r1180, %r1178, %r2809;
	add.s32 	%r1181, %r1180, %r1174;
	add.s32 	%r1182, %r1181, %r1179;
	add.s32 	%r1183, %r1182, %r1107;
	shf.l.wrap.b32 	%r1184, %r2806, %r2806, 30;
	shf.l.wrap.b32 	%r1185, %r2806, %r2806, 19;
	xor.b32  	%r1186, %r1184, %r1185;
	shf.l.wrap.b32 	%r1187, %r2806, %r2806, 10;
	xor.b32  	%r1188, %r1186, %r1187;
	xor.b32  	%r1189, %r2807, %r2808;
	and.b32  	%r1190, %r2806, %r1189;
	and.b32  	%r1191, %r2807, %r2808;
	xor.b32  	%r1192, %r1190, %r1191;
	add.s32 	%r1193, %r1188, %r1192;
	add.s32 	%r2809, %r1183, %r2805;
	add.s32 	%r2805, %r1193, %r1183;
	add.s32 	%r2804, %r2804, 4;
	add.s64 	%rd262, %rd262, 16;
	add.s64 	%rd261, %rd261, 16;
	setp.ne.s32 	%p16, %r2804, 64;
	@%p16 bra 	$L__BB0_39;
	add.s32 	%r1194, %r94, %r2805;
	add.s32 	%r1195, %r95, %r2806;
	st.local.v2.u32 	[%rd3+80], {%r1194, %r1195};
	add.s32 	%r1196, %r92, %r2807;
	add.s32 	%r1197, %r93, %r2808;
	st.local.v2.u32 	[%rd3+88], {%r1196, %r1197};
	add.s32 	%r1198, %r90, %r2809;
	add.s32 	%r1199, %r91, %r2810;
	st.local.v2.u32 	[%rd3+96], {%r1198, %r1199};
	add.s32 	%r1200, %r88, %r2811;
	add.s32 	%r1201, %r89, %r2812;
	st.local.v2.u32 	[%rd3+104], {%r1200, %r1201};
	mov.b32 	%r1202, 0;
	st.local.v2.b32 	[%rd3], {%r1202, %r1202};
	st.local.v2.b32 	[%rd3+8], {%r1202, %r1202};
	st.local.v2.b32 	[%rd3+16], {%r1202, %r1202};
	st.local.v2.b32 	[%rd3+24], {%r1202, %r1202};
	st.local.v2.b32 	[%rd3+32], {%r1202, %r1202};
	st.local.v2.b32 	[%rd3+40], {%r1202, %r1202};
	st.local.v2.b32 	[%rd3+48], {%r1202, %r1202};
$L__BB0_41:
	ld.local.u32 	%r1205, [%rd3+64];
	shl.b32 	%r1206, %r1205, 3;
	cvt.u64.u32 	%rd136, %r1206;
	ld.local.u64 	%rd137, [%rd3+72];
	add.s64 	%rd138, %rd137, %rd136;
	st.local.u64 	[%rd3+72], %rd138;
	shr.u64 	%rd139, %rd138, 8;
	shr.u64 	%rd140, %rd138, 16;
	shr.u64 	%rd141, %rd138, 24;
	shr.u64 	%rd142, %rd138, 40;
	shr.u64 	%rd143, %rd138, 48;
	shr.u64 	%rd144, %rd138, 56;
	cvt.u32.u64 	%r1207, %rd139;
	cvt.u32.u64 	%r1208, %rd138;
	prmt.b32 	%r1209, %r1207, %r1208, 0x3340U;
	cvt.u32.u64 	%r1210, %rd141;
	cvt.u32.u64 	%r1211, %rd140;
	prmt.b32 	%r1212, %r1210, %r1211, 0x3340U;
	prmt.b32 	%r1213, %r1212, %r1209, 0x5410U;
	cvt.u32.u64 	%r1214, %rd142;
	{ .reg .b32 tmp; mov.b64 {tmp, %r1215}, %rd138; }
	prmt.b32 	%r1216, %r1214, %r1215, 0x3340U;
	cvt.u32.u64 	%r1217, %rd144;
	cvt.u32.u64 	%r1218, %rd143;
	prmt.b32 	%r1219, %r1217, %r1218, 0x3340U;
	prmt.b32 	%r1220, %r1219, %r1216, 0x5410U;
	st.local.v2.b32 	[%rd3+56], {%r1220, %r1213};
	ld.local.v2.b32 	{%r1221, %r1222}, [%rd3];
	bfe.u32 	%r1223, %r1222, 16, 8;
	cvt.u16.u32 	%rs113, %r1223;
	bfe.u32 	%r1224, %r1222, 8, 8;
	bfe.u32 	%r1225, %r1222, 0, 8;
	bfe.u32 	%r1226, %r1221, 16, 8;
	cvt.u16.u32 	%rs114, %r1226;
	bfe.u32 	%r1227, %r1221, 8, 8;
	bfe.u32 	%r1228, %r1221, 0, 8;
	shl.b32 	%r1229, %r1228, 24;
	shl.b32 	%r1230, %r1227, 16;
	and.b32  	%r1231, %r1230, 16711680;
	or.b32  	%r1232, %r1231, %r1229;
	and.b16  	%rs115, %rs114, 255;
	mul.wide.u16 	%r1233, %rs115, 256;
	or.b32  	%r1234, %r1232, %r1233;
	bfe.u32 	%r1235, %r1221, 24, 8;
	or.b32  	%r2820, %r1234, %r1235;
	shl.b32 	%r1236, %r1225, 24;
	shl.b32 	%r1237, %r1224, 16;
	and.b32  	%r1238, %r1237, 16711680;
	or.b32  	%r1239, %r1238, %r1236;
	and.b16  	%rs116, %rs113, 255;
	mul.wide.u16 	%r1240, %rs116, 256;
	or.b32  	%r1241, %r1239, %r1240;
	bfe.u32 	%r1242, %r1222, 24, 8;
	or.b32  	%r1243, %r1241, %r1242;
	ld.local.v2.b32 	{%r1244, %r1245}, [%rd3+8];
	bfe.u32 	%r1246, %r1245, 16, 8;
	cvt.u16.u32 	%rs117, %r1246;
	bfe.u32 	%r1247, %r1245, 8, 8;
	bfe.u32 	%r1248, %r1245, 0, 8;
	bfe.u32 	%r1249, %r1244, 16, 8;
	cvt.u16.u32 	%rs118, %r1249;
	bfe.u32 	%r1250, %r1244, 8, 8;
	bfe.u32 	%r1251, %r1244, 0, 8;
	shl.b32 	%r1252, %r1251, 24;
	shl.b32 	%r1253, %r1250, 16;
	and.b32  	%r1254, %r1253, 16711680;
	or.b32  	%r1255, %r1254, %r1252;
	and.b16  	%rs119, %rs118, 255;
	mul.wide.u16 	%r1256, %rs119, 256;
	or.b32  	%r1257, %r1255, %r1256;
	bfe.u32 	%r1258, %r1244, 24, 8;
	or.b32  	%r1259, %r1257, %r1258;
	shl.b32 	%r1260, %r1248, 24;
	shl.b32 	%r1261, %r1247, 16;
	and.b32  	%r1262, %r1261, 16711680;
	or.b32  	%r1263, %r1262, %r1260;
	and.b16  	%rs120, %rs117, 255;
	mul.wide.u16 	%r1264, %rs120, 256;
	or.b32  	%r1265, %r1263, %r1264;
	bfe.u32 	%r1266, %r1245, 24, 8;
	or.b32  	%r1267, %r1265, %r1266;
	st.local.v4.u32 	[%rd274], {%r2820, %r1243, %r1259, %r1267};
	ld.local.v2.b32 	{%r1268, %r1269}, [%rd3+16];
	bfe.u32 	%r1270, %r1269, 16, 8;
	cvt.u16.u32 	%rs121, %r1270;
	bfe.u32 	%r1271, %r1269, 8, 8;
	bfe.u32 	%r1272, %r1269, 0, 8;
	bfe.u32 	%r1273, %r1268, 16, 8;
	cvt.u16.u32 	%rs122, %r1273;
	bfe.u32 	%r1274, %r1268, 8, 8;
	bfe.u32 	%r1275, %r1268, 0, 8;
	shl.b32 	%r1276, %r1275, 24;
	shl.b32 	%r1277, %r1274, 16;
	and.b32  	%r1278, %r1277, 16711680;
	or.b32  	%r1279, %r1278, %r1276;
	and.b16  	%rs123, %rs122, 255;
	mul.wide.u16 	%r1280, %rs123, 256;
	or.b32  	%r1281, %r1279, %r1280;
	bfe.u32 	%r1282, %r1268, 24, 8;
	or.b32  	%r1283, %r1281, %r1282;
	shl.b32 	%r1284, %r1272, 24;
	shl.b32 	%r1285, %r1271, 16;
	and.b32  	%r1286, %r1285, 16711680;
	or.b32  	%r1287, %r1286, %r1284;
	and.b16  	%rs124, %rs121, 255;
	mul.wide.u16 	%r1288, %rs124, 256;
	or.b32  	%r1289, %r1287, %r1288;
	bfe.u32 	%r1290, %r1269, 24, 8;
	or.b32  	%r1291, %r1289, %r1290;
	ld.local.v2.b32 	{%r1292, %r1293}, [%rd3+24];
	bfe.u32 	%r1294, %r1293, 16, 8;
	cvt.u16.u32 	%rs125, %r1294;
	bfe.u32 	%r1295, %r1293, 8, 8;
	bfe.u32 	%r1296, %r1293, 0, 8;
	bfe.u32 	%r1297, %r1292, 16, 8;
	cvt.u16.u32 	%rs126, %r1297;
	bfe.u32 	%r1298, %r1292, 8, 8;
	bfe.u32 	%r1299, %r1292, 0, 8;
	shl.b32 	%r1300, %r1299, 24;
	shl.b32 	%r1301, %r1298, 16;
	and.b32  	%r1302, %r1301, 16711680;
	or.b32  	%r1303, %r1302, %r1300;
	and.b16  	%rs127, %rs126, 255;
	mul.wide.u16 	%r1304, %rs127, 256;
	or.b32  	%r1305, %r1303, %r1304;
	bfe.u32 	%r1306, %r1292, 24, 8;
	or.b32  	%r1307, %r1305, %r1306;
	shl.b32 	%r1308, %r1296, 24;
	shl.b32 	%r1309, %r1295, 16;
	and.b32  	%r1310, %r1309, 16711680;
	or.b32  	%r1311, %r1310, %r1308;
	and.b16  	%rs128, %rs125, 255;
	mul.wide.u16 	%r1312, %rs128, 256;
	or.b32  	%r1313, %r1311, %r1312;
	bfe.u32 	%r1314, %r1293, 24, 8;
	or.b32  	%r1315, %r1313, %r1314;
	st.local.v4.u32 	[%rd274+16], {%r1283, %r1291, %r1307, %r1315};
	ld.local.v2.b32 	{%r1316, %r1317}, [%rd3+32];
	bfe.u32 	%r1318, %r1317, 16, 8;
	cvt.u16.u32 	%rs129, %r1318;
	bfe.u32 	%r1319, %r1317, 8, 8;
	bfe.u32 	%r1320, %r1317, 0, 8;
	bfe.u32 	%r1321, %r1316, 16, 8;
	cvt.u16.u32 	%rs130, %r1321;
	bfe.u32 	%r1322, %r1316, 8, 8;
	bfe.u32 	%r1323, %r1316, 0, 8;
	shl.b32 	%r1324, %r1323, 24;
	shl.b32 	%r1325, %r1322, 16;
	and.b32  	%r1326, %r1325, 16711680;
	or.b32  	%r1327, %r1326, %r1324;
	and.b16  	%rs131, %rs130, 255;
	mul.wide.u16 	%r1328, %rs131, 256;
	or.b32  	%r1329, %r1327, %r1328;
	bfe.u32 	%r1330, %r1316, 24, 8;
	or.b32  	%r1331, %r1329, %r1330;
	shl.b32 	%r1332, %r1320, 24;
	shl.b32 	%r1333, %r1319, 16;
	and.b32  	%r1334, %r1333, 16711680;
	or.b32  	%r1335, %r1334, %r1332;
	and.b16  	%rs132, %rs129, 255;
	mul.wide.u16 	%r1336, %rs132, 256;
	or.b32  	%r1337, %r1335, %r1336;
	bfe.u32 	%r1338, %r1317, 24, 8;
	or.b32  	%r1339, %r1337, %r1338;
	ld.local.v2.b32 	{%r1340, %r1341}, [%rd3+40];
	bfe.u32 	%r1342, %r1341, 16, 8;
	cvt.u16.u32 	%rs133, %r1342;
	bfe.u32 	%r1343, %r1341, 8, 8;
	bfe.u32 	%r1344, %r1341, 0, 8;
	bfe.u32 	%r1345, %r1340, 16, 8;
	cvt.u16.u32 	%rs134, %r1345;
	bfe.u32 	%r1346, %r1340, 8, 8;
	bfe.u32 	%r1347, %r1340, 0, 8;
	shl.b32 	%r1348, %r1347, 24;
	shl.b32 	%r1349, %r1346, 16;
	and.b32  	%r1350, %r1349, 16711680;
	or.b32  	%r1351, %r1350, %r1348;
	and.b16  	%rs135, %rs134, 255;
	mul.wide.u16 	%r1352, %rs135, 256;
	or.b32  	%r1353, %r1351, %r1352;
	bfe.u32 	%r1354, %r1340, 24, 8;
	or.b32  	%r1355, %r1353, %r1354;
	shl.b32 	%r1356, %r1344, 24;
	shl.b32 	%r1357, %r1343, 16;
	and.b32  	%r1358, %r1357, 16711680;
	or.b32  	%r1359, %r1358, %r1356;
	and.b16  	%rs136, %rs133, 255;
	mul.wide.u16 	%r1360, %rs136, 256;
	or.b32  	%r1361, %r1359, %r1360;
	bfe.u32 	%r1362, %r1341, 24, 8;
	or.b32  	%r1363, %r1361, %r1362;
	st.local.v4.u32 	[%rd274+32], {%r1331, %r1339, %r1355, %r1363};
	ld.local.v2.b32 	{%r1364, %r1365}, [%rd3+48];
	bfe.u32 	%r1366, %r1365, 16, 8;
	cvt.u16.u32 	%rs137, %r1366;
	bfe.u32 	%r1367, %r1365, 8, 8;
	bfe.u32 	%r1368, %r1365, 0, 8;
	bfe.u32 	%r1369, %r1364, 16, 8;
	cvt.u16.u32 	%rs138, %r1369;
	bfe.u32 	%r1370, %r1364, 8, 8;
	bfe.u32 	%r1371, %r1364, 0, 8;
	shl.b32 	%r1372, %r1371, 24;
	shl.b32 	%r1373, %r1370, 16;
	and.b32  	%r1374, %r1373, 16711680;
	or.b32  	%r1375, %r1374, %r1372;
	and.b16  	%rs139, %rs138, 255;
	mul.wide.u16 	%r1376, %rs139, 256;
	or.b32  	%r1377, %r1375, %r1376;
	bfe.u32 	%r1378, %r1364, 24, 8;
	or.b32  	%r2818, %r1377, %r1378;
	shl.b32 	%r1379, %r1368, 24;
	shl.b32 	%r1380, %r1367, 16;
	and.b32  	%r1381, %r1380, 16711680;
	or.b32  	%r1382, %r1381, %r1379;
	and.b16  	%rs140, %rs137, 255;
	mul.wide.u16 	%r1383, %rs140, 256;
	or.b32  	%r1384, %r1382, %r1383;
	bfe.u32 	%r1385, %r1365, 24, 8;
	or.b32  	%r1386, %r1384, %r1385;
	shl.b32 	%r1387, %r1217, 24;
	shl.b32 	%r1388, %r1218, 16;
	and.b32  	%r1389, %r1388, 16711680;
	or.b32  	%r1390, %r1389, %r1387;
	shl.b32 	%r1391, %r1214, 8;
	and.b32  	%r1392, %r1391, 65280;
	or.b32  	%r1393, %r1390, %r1392;
	and.b32  	%r1394, %r1215, 255;
	or.b32  	%r2821, %r1393, %r1394;
	shl.b32 	%r1395, %r1210, 24;
	shl.b32 	%r1396, %r1211, 16;
	and.b32  	%r1397, %r1396, 16711680;
	or.b32  	%r1398, %r1397, %r1395;
	shl.b32 	%r1399, %r1207, 8;
	and.b32  	%r1400, %r1399, 65280;
	or.b32  	%r1401, %r1398, %r1400;
	and.b32  	%r1402, %r1208, 255;
	or.b32  	%r2819, %r1401, %r1402;
	st.local.v4.u32 	[%rd274+48], {%r2818, %r1386, %r2821, %r2819};
	mov.b32 	%r2817, 0;
	mov.u64 	%rd264, %rd272;
$L__BB0_42:
	ld.local.u32 	%r1403, [%rd264+-32];
	shf.l.wrap.b32 	%r1404, %r1403, %r1403, 25;
	shf.l.wrap.b32 	%r1405, %r1403, %r1403, 14;
	xor.b32  	%r1406, %r1404, %r1405;
	shr.u32 	%r1407, %r1403, 3;
	xor.b32  	%r1408, %r1406, %r1407;
	shf.l.wrap.b32 	%r1409, %r2821, %r2821, 15;
	shf.l.wrap.b32 	%r1410, %r2821, %r2821, 13;
	xor.b32  	%r1411, %r1409, %r1410;
	shr.u32 	%r1412, %r2821, 10;
	xor.b32  	%r1413, %r1411, %r1412;
	add.s32 	%r1414, %r1408, %r2820;
	ld.local.u32 	%r1415, [%rd264];
	add.s32 	%r1416, %r1414, %r1415;
	add.s32 	%r133, %r1416, %r1413;
	ld.local.v2.u32 	{%r1417, %r1418}, [%rd264+-28];
	shf.l.wrap.b32 	%r1419, %r1417, %r1417, 25;
	shf.l.wrap.b32 	%r1420, %r1417, %r1417, 14;
	xor.b32  	%r1421, %r1419, %r1420;
	shr.u32 	%r1422, %r1417, 3;
	xor.b32  	%r1423, %r1421, %r1422;
	shf.l.wrap.b32 	%r1424, %r2819, %r2819, 15;
	shf.l.wrap.b32 	%r1425, %r2819, %r2819, 13;
	xor.b32  	%r1426, %r1424, %r1425;
	shr.u32 	%r1427, %r2819, 10;
	xor.b32  	%r1428, %r1426, %r1427;
	add.s32 	%r1429, %r1423, %r1403;
	ld.local.v2.u32 	{%r1430, %r1431}, [%rd264+4];
	add.s32 	%r1432, %r1429, %r1430;
	add.s32 	%r1433, %r1432, %r1428;
	shf.l.wrap.b32 	%r1434, %r1418, %r1418, 25;
	shf.l.wrap.b32 	%r1435, %r1418, %r1418, 14;
	xor.b32  	%r1436, %r1434, %r1435;
	shr.u32 	%r1437, %r1418, 3;
	xor.b32  	%r1438, %r1436, %r1437;
	shf.l.wrap.b32 	%r1439, %r133, %r133, 15;
	shf.l.wrap.b32 	%r1440, %r133, %r133, 13;
	xor.b32  	%r1441, %r1439, %r1440;
	shr.u32 	%r1442, %r133, 10;
	xor.b32  	%r1443, %r1441, %r1442;
	add.s32 	%r1444, %r1438, %r1417;
	add.s32 	%r1445, %r1444, %r1431;
	add.s32 	%r2821, %r1445, %r1443;
	ld.local.u32 	%r2820, [%rd264+-20];
	shf.l.wrap.b32 	%r1446, %r2820, %r2820, 25;
	shf.l.wrap.b32 	%r1447, %r2820, %r2820, 14;
	xor.b32  	%r1448, %r1446, %r1447;
	shr.u32 	%r1449, %r2820, 3;
	xor.b32  	%r1450, %r1448, %r1449;
	shf.l.wrap.b32 	%r1451, %r1433, %r1433, 15;
	shf.l.wrap.b32 	%r1452, %r1433, %r1433, 13;
	xor.b32  	%r1453, %r1451, %r1452;
	shr.u32 	%r1454, %r1433, 10;
	xor.b32  	%r1455, %r1453, %r1454;
	add.s32 	%r1456, %r1450, %r1418;
	add.s32 	%r1457, %r1456, %r2818;
	add.s32 	%r2819, %r1457, %r1455;
	st.local.v4.u32 	[%rd264+28], {%r133, %r1433, %r2821, %r2819};
	add.s32 	%r2817, %r2817, 4;
	add.s64 	%rd264, %rd264, 16;
	setp.ne.s32 	%p26, %r2817, 48;
	mov.u32 	%r2818, %r133;
	@%p26 bra 	$L__BB0_42;
	ld.local.v2.u32 	{%r138, %r139}, [%rd3+104];
	ld.local.v2.u32 	{%r140, %r141}, [%rd3+96];
	ld.local.v2.u32 	{%r142, %r143}, [%rd3+88];
	ld.local.v2.u32 	{%r144, %r145}, [%rd3+80];
	mov.b32 	%r2822, 0;
	mov.u64 	%rd146, k_device;
	mov.u32 	%r2823, %r144;
	mov.u32 	%r2824, %r145;
	mov.u32 	%r2825, %r142;
	mov.u32 	%r2826, %r143;
	mov.u32 	%r2827, %r140;
	mov.u32 	%r2828, %r141;
	mov.u32 	%r2829, %r138;
	mov.u32 	%r2830, %r139;
$L__BB0_44:
	shf.l.wrap.b32 	%r1459, %r2827, %r2827, 26;
	shf.l.wrap.b32 	%r1460, %r2827, %r2827, 21;
	xor.b32  	%r1461, %r1459, %r1460;
	shf.l.wrap.b32 	%r1462, %r2827, %r2827, 7;
	xor.b32  	%r1463, %r1461, %r1462;
	and.b32  	%r1464, %r2827, %r2828;
	not.b32 	%r1465, %r2827;
	and.b32  	%r1466, %r2829, %r1465;
	or.b32  	%r1467, %r1464, %r1466;
	mul.wide.u32 	%rd145, %r2822, 4;
	add.s64 	%rd147, %rd146, %rd145;
	ld.global.nc.u32 	%r1468, [%rd147];
	add.s64 	%rd148, %rd274, %rd145;
	ld.local.v4.u32 	{%r1469, %r1470, %r1471, %r1472}, [%rd148];
	add.s32 	%r1473, %r1467, %r2830;
	add.s32 	%r1474, %r1473, %r1463;
	add.s32 	%r1475, %r1474, %r1468;
	add.s32 	%r1476, %r1475, %r1469;
	shf.l.wrap.b32 	%r1477, %r2823, %r2823, 30;
	shf.l.wrap.b32 	%r1478, %r2823, %r2823, 19;
	xor.b32  	%r1479, %r1477, %r1478;
	shf.l.wrap.b32 	%r1480, %r2823, %r2823, 10;
	xor.b32  	%r1481, %r1479, %r1480;
	xor.b32  	%r1482, %r2824, %r2825;
	and.b32  	%r1483, %r2823, %r1482;
	and.b32  	%r1484, %r2824, %r2825;
	xor.b32  	%r1485, %r1483, %r1484;
	add.s32 	%r1486, %r1481, %r1485;
	add.s32 	%r2830, %r1476, %r2826;
	add.s32 	%r2826, %r1486, %r1476;
	shf.l.wrap.b32 	%r1487, %r2830, %r2830, 26;
	shf.l.wrap.b32 	%r1488, %r2830, %r2830, 21;
	xor.b32  	%r1489, %r1487, %r1488;
	shf.l.wrap.b32 	%r1490, %r2830, %r2830, 7;
	xor.b32  	%r1491, %r1489, %r1490;
	and.b32  	%r1492, %r2830, %r2827;
	not.b32 	%r1493, %r2830;
	and.b32  	%r1494, %r2828, %r1493;
	or.b32  	%r1495, %r1492, %r1494;
	ld.global.nc.u32 	%r1496, [%rd147+4];
	add.s32 	%r1497, %r1495, %r2829;
	add.s32 	%r1498, %r1497, %r1491;
	add.s32 	%r1499, %r1498, %r1496;
	add.s32 	%r1500, %r1499, %r1470;
	shf.l.wrap.b32 	%r1501, %r2826, %r2826, 30;
	shf.l.wrap.b32 	%r1502, %r2826, %r2826, 19;
	xor.b32  	%r1503, %r1501, %r1502;
	shf.l.wrap.b32 	%r1504, %r2826, %r2826, 10;
	xor.b32  	%r1505, %r1503, %r1504;
	xor.b32  	%r1506, %r2823, %r2824;
	and.b32  	%r1507, %r2826, %r1506;
	and.b32  	%r1508, %r2823, %r2824;
	xor.b32  	%r1509, %r1507, %r1508;
	add.s32 	%r1510, %r1505, %r1509;
	add.s32 	%r2829, %r1500, %r2825;
	add.s32 	%r2825, %r1510, %r1500;
	shf.l.wrap.b32 	%r1511, %r2829, %r2829, 26;
	shf.l.wrap.b32 	%r1512, %r2829, %r2829, 21;
	xor.b32  	%r1513, %r1511, %r1512;
	shf.l.wrap.b32 	%r1514, %r2829, %r2829, 7;
	xor.b32  	%r1515, %r1513, %r1514;
	and.b32  	%r1516, %r2829, %r2830;
	not.b32 	%r1517, %r2829;
	and.b32  	%r1518, %r2827, %r1517;
	or.b32  	%r1519, %r1516, %r1518;
	ld.global.nc.u32 	%r1520, [%rd147+8];
	add.s32 	%r1521, %r1519, %r2828;
	add.s32 	%r1522, %r1521, %r1515;
	add.s32 	%r1523, %r1522, %r1520;
	add.s32 	%r1524, %r1523, %r1471;
	shf.l.wrap.b32 	%r1525, %r2825, %r2825, 30;
	shf.l.wrap.b32 	%r1526, %r2825, %r2825, 19;
	xor.b32  	%r1527, %r1525, %r1526;
	shf.l.wrap.b32 	%r1528, %r2825, %r2825, 10;
	xor.b32  	%r1529, %r1527, %r1528;
	xor.b32  	%r1530, %r2826, %r2823;
	and.b32  	%r1531, %r2825, %r1530;
	and.b32  	%r1532, %r2826, %r2823;
	xor.b32  	%r1533, %r1531, %r1532;
	add.s32 	%r1534, %r1529, %r1533;
	add.s32 	%r2828, %r1524, %r2824;
	add.s32 	%r2824, %r1534, %r1524;
	shf.l.wrap.b32 	%r1535, %r2828, %r2828, 26;
	shf.l.wrap.b32 	%r1536, %r2828, %r2828, 21;
	xor.b32  	%r1537, %r1535, %r1536;
	shf.l.wrap.b32 	%r1538, %r2828, %r2828, 7;
	xor.b32  	%r1539, %r1537, %r1538;
	and.b32  	%r1540, %r2828, %r2829;
	not.b32 	%r1541, %r2828;
	and.b32  	%r1542, %r2830, %r1541;
	or.b32  	%r1543, %r1540, %r1542;
	ld.global.nc.u32 	%r1544, [%rd147+12];
	add.s32 	%r1545, %r1543, %r2827;
	add.s32 	%r1546, %r1545, %r1539;
	add.s32 	%r1547, %r1546, %r1544;
	add.s32 	%r1548, %r1547, %r1472;
	shf.l.wrap.b32 	%r1549, %r2824, %r2824, 30;
	shf.l.wrap.b32 	%r1550, %r2824, %r2824, 19;
	xor.b32  	%r1551, %r1549, %r1550;
	shf.l.wrap.b32 	%r1552, %r2824, %r2824, 10;
	xor.b32  	%r1553, %r1551, %r1552;
	xor.b32  	%r1554, %r2825, %r2826;
	and.b32  	%r1555, %r2824, %r1554;
	and.b32  	%r1556, %r2825, %r2826;
	xor.b32  	%r1557, %r1555, %r1556;
	add.s32 	%r1558, %r1553, %r1557;
	add.s32 	%r2827, %r1548, %r2823;
	add.s32 	%r2823, %r1558, %r1548;
	add.s32 	%r2822, %r2822, 4;
	setp.ne.s32 	%p27, %r2822, 64;
	@%p27 bra 	$L__BB0_44;
	add.s32 	%r1560, %r144, %r2823;
	add.s32 	%r1561, %r145, %r2824;
	st.local.v2.u32 	[%rd3+80], {%r1560, %r1561};
	add.s32 	%r1562, %r142, %r2825;
	add.s32 	%r1563, %r143, %r2826;
	st.local.v2.u32 	[%rd3+88], {%r1562, %r1563};
	add.s32 	%r1564, %r140, %r2827;
	add.s32 	%r1565, %r141, %r2828;
	add.s32 	%r1566, %r138, %r2829;
	add.s32 	%r1567, %r139, %r2830;
	shr.u32 	%r1568, %r1560, 24;
	shr.u32 	%r1569, %r1561, 24;
	shr.u32 	%r1570, %r1562, 24;
	shr.u32 	%r1571, %r1563, 24;
	shr.u32 	%r1572, %r1564, 24;
	shr.u32 	%r1573, %r1565, 24;
	shr.u32 	%r1574, %r1566, 24;
	shr.u32 	%r1575, %r1567, 24;
	shr.u32 	%r1576, %r1560, 16;
	shr.u32 	%r1577, %r1561, 16;
	shr.u32 	%r1578, %r1562, 16;
	shr.u32 	%r1579, %r1563, 16;
	shr.u32 	%r1580, %r1564, 16;
	shr.u32 	%r1581, %r1565, 16;
	shr.u32 	%r1582, %r1566, 16;
	shr.u32 	%r1583, %r1567, 16;
	shr.u32 	%r1584, %r1560, 8;
	shr.u32 	%r1585, %r1561, 8;
	shr.u32 	%r1586, %r1562, 8;
	shr.u32 	%r1587, %r1563, 8;
	shr.u32 	%r1588, %r1564, 8;
	shr.u32 	%r1589, %r1565, 8;
	shr.u32 	%r1590, %r1566, 8;
	shr.u32 	%r1591, %r1567, 8;
	prmt.b32 	%r1592, %r1587, %r1563, 0x3340U;
	prmt.b32 	%r1593, %r1571, %r1579, 0x3340U;
	prmt.b32 	%r1594, %r1593, %r1592, 0x5410U;
	prmt.b32 	%r1595, %r1586, %r1562, 0x3340U;
	prmt.b32 	%r1596, %r1570, %r1578, 0x3340U;
	prmt.b32 	%r1597, %r1596, %r1595, 0x5410U;
	prmt.b32 	%r1598, %r1585, %r1561, 0x3340U;
	prmt.b32 	%r1599, %r1569, %r1577, 0x3340U;
	prmt.b32 	%r1600, %r1599, %r1598, 0x5410U;
	prmt.b32 	%r1601, %r1584, %r1560, 0x3340U;
	prmt.b32 	%r1602, %r1568, %r1576, 0x3340U;
	prmt.b32 	%r1603, %r1602, %r1601, 0x5410U;
	st.local.v4.b32 	[%rd4], {%r1603, %r1600, %r1597, %r1594};
	prmt.b32 	%r1604, %r1591, %r1567, 0x3340U;
	prmt.b32 	%r1605, %r1575, %r1583, 0x3340U;
	prmt.b32 	%r1606, %r1605, %r1604, 0x5410U;
	prmt.b32 	%r1607, %r1590, %r1566, 0x3340U;
	prmt.b32 	%r1608, %r1574, %r1582, 0x3340U;
	prmt.b32 	%r1609, %r1608, %r1607, 0x5410U;
	prmt.b32 	%r1610, %r1589, %r1565, 0x3340U;
	prmt.b32 	%r1611, %r1573, %r1581, 0x3340U;
	prmt.b32 	%r1612, %r1611, %r1610, 0x5410U;
	prmt.b32 	%r1613, %r1588, %r1564, 0x3340U;
	prmt.b32 	%r1614, %r1572, %r1580, 0x3340U;
	prmt.b32 	%r1615, %r1614, %r1613, 0x5410U;
	st.local.v4.b32 	[%rd4+16], {%r1615, %r1612, %r1609, %r1606};
	mov.b32 	%r2846, 0;
	st.local.u32 	[%rd2+64], %r2846;
	mov.b64 	%rd265, 0;
	st.local.u64 	[%rd2+72], %rd265;
	mov.b32 	%r1616, -1150833019;
	mov.b32 	%r1617, 1779033703;
	st.local.v2.u32 	[%rd2+80], {%r1617, %r1616};
	mov.b32 	%r1618, -1521486534;
	mov.b32 	%r1619, 1013904242;
	st.local.v2.u32 	[%rd2+88], {%r1619, %r1618};
	mov.b32 	%r1620, -1694144372;
	mov.b32 	%r1621, 1359893119;
	st.local.v2.u32 	[%rd2+96], {%r1621, %r1620};
	mov.b32 	%r1622, 1541459225;
	mov.b32 	%r1623, 528734635;
	st.local.v2.u32 	[%rd2+104], {%r1623, %r1622};
$L__BB0_46:
	add.s64 	%rd150, %rd4, %rd265;
	ld.local.u8 	%rs141, [%rd150];
	cvt.u64.u32 	%rd151, %r2846;
	add.s64 	%rd152, %rd2, %rd151;
	st.local.u8 	[%rd152], %rs141;
	ld.local.u32 	%r1624, [%rd2+64];
	add.s32 	%r2846, %r1624, 1;
	st.local.u32 	[%rd2+64], %r2846;
	setp.ne.s32 	%p28, %r2846, 64;
	@%p28 bra 	$L__BB0_52;
	ld.local.v2.b32 	{%r1626, %r1627}, [%rd2];
	bfe.u32 	%r1628, %r1627, 16, 8;
	cvt.u16.u32 	%rs142, %r1628;
	bfe.u32 	%r1629, %r1627, 8, 8;
	bfe.u32 	%r1630, %r1627, 0, 8;
	bfe.u32 	%r1631, %r1626, 16, 8;
	cvt.u16.u32 	%rs143, %r1631;
	bfe.u32 	%r1632, %r1626, 8, 8;
	bfe.u32 	%r1633, %r1626, 0, 8;
	shl.b32 	%r1634, %r1633, 24;
	shl.b32 	%r1635, %r1632, 16;
	and.b32  	%r1636, %r1635, 16711680;
	or.b32  	%r1637, %r1636, %r1634;
	and.b16  	%rs144, %rs143, 255;
	mul.wide.u16 	%r1638, %rs144, 256;
	or.b32  	%r1639, %r1637, %r1638;
	bfe.u32 	%r1640, %r1626, 24, 8;
	or.b32  	%r2835, %r1639, %r1640;
	shl.b32 	%r1641, %r1630, 24;
	shl.b32 	%r1642, %r1629, 16;
	and.b32  	%r1643, %r1642, 16711680;
	or.b32  	%r1644, %r1643, %r1641;
	and.b16  	%rs145, %rs142, 255;
	mul.wide.u16 	%r1645, %rs145, 256;
	or.b32  	%r1646, %r1644, %r1645;
	bfe.u32 	%r1647, %r1627, 24, 8;
	or.b32  	%r1648, %r1646, %r1647;
	ld.local.v2.b32 	{%r1649, %r1650}, [%rd2+8];
	bfe.u32 	%r1651, %r1650, 16, 8;
	cvt.u16.u32 	%rs146, %r1651;
	bfe.u32 	%r1652, %r1650, 8, 8;
	bfe.u32 	%r1653, %r1650, 0, 8;
	bfe.u32 	%r1654, %r1649, 16, 8;
	cvt.u16.u32 	%rs147, %r1654;
	bfe.u32 	%r1655, %r1649, 8, 8;
	bfe.u32 	%r1656, %r1649, 0, 8;
	shl.b32 	%r1657, %r1656, 24;
	shl.b32 	%r1658, %r1655, 16;
	and.b32  	%r1659, %r1658, 16711680;
	or.b32  	%r1660, %r1659, %r1657;
	and.b16  	%rs148, %rs147, 255;
	mul.wide.u16 	%r1661, %rs148, 256;
	or.b32  	%r1662, %r1660, %r1661;
	bfe.u32 	%r1663, %r1649, 24, 8;
	or.b32  	%r1664, %r1662, %r1663;
	shl.b32 	%r1665, %r1653, 24;
	shl.b32 	%r1666, %r1652, 16;
	and.b32  	%r1667, %r1666, 16711680;
	or.b32  	%r1668, %r1667, %r1665;
	and.b16  	%rs149, %rs146, 255;
	mul.wide.u16 	%r1669, %rs149, 256;
	or.b32  	%r1670, %r1668, %r1669;
	bfe.u32 	%r1671, %r1650, 24, 8;
	or.b32  	%r1672, %r1670, %r1671;
	st.local.v4.u32 	[%rd274], {%r2835, %r1648, %r1664, %r1672};
	ld.local.v2.b32 	{%r1673, %r1674}, [%rd2+16];
	bfe.u32 	%r1675, %r1674, 16, 8;
	cvt.u16.u32 	%rs150, %r1675;
	bfe.u32 	%r1676, %r1674, 8, 8;
	bfe.u32 	%r1677, %r1674, 0, 8;
	bfe.u32 	%r1678, %r1673, 16, 8;
	cvt.u16.u32 	%rs151, %r1678;
	bfe.u32 	%r1679, %r1673, 8, 8;
	bfe.u32 	%r1680, %r1673, 0, 8;
	shl.b32 	%r1681, %r1680, 24;
	shl.b32 	%r1682, %r1679, 16;
	and.b32  	%r1683, %r1682, 16711680;
	or.b32  	%r1684, %r1683, %r1681;
	and.b16  	%rs152, %rs151, 255;
	mul.wide.u16 	%r1685, %rs152, 256;
	or.b32  	%r1686, %r1684, %r1685;
	bfe.u32 	%r1687, %r1673, 24, 8;
	or.b32  	%r1688, %r1686, %r1687;
	shl.b32 	%r1689, %r1677, 24;
	shl.b32 	%r1690, %r1676, 16;
	and.b32  	%r1691, %r1690, 16711680;
	or.b32  	%r1692, %r1691, %r1689;
	and.b16  	%rs153, %rs150, 255;
	mul.wide.u16 	%r1693, %rs153, 256;
	or.b32  	%r1694, %r1692, %r1693;
	bfe.u32 	%r1695, %r1674, 24, 8;
	or.b32  	%r1696, %r1694, %r1695;
	ld.local.v2.b32 	{%r1697, %r1698}, [%rd2+24];
	bfe.u32 	%r1699, %r1698, 16, 8;
	cvt.u16.u32 	%rs154, %r1699;
	bfe.u32 	%r1700, %r1698, 8, 8;
	bfe.u32 	%r1701, %r1698, 0, 8;
	bfe.u32 	%r1702, %r1697, 16, 8;
	cvt.u16.u32 	%rs155, %r1702;
	bfe.u32 	%r1703, %r1697, 8, 8;
	bfe.u32 	%r1704, %r1697, 0, 8;
	shl.b32 	%r1705, %r1704, 24;
	shl.b32 	%r1706, %r1703, 16;
	and.b32  	%r1707, %r1706, 16711680;
	or.b32  	%r1708, %r1707, %r1705;
	and.b16  	%rs156, %rs155, 255;
	mul.wide.u16 	%r1709, %rs156, 256;
	or.b32  	%r1710, %r1708, %r1709;
	bfe.u32 	%r1711, %r1697, 24, 8;
	or.b32  	%r1712, %r1710, %r1711;
	shl.b32 	%r1713, %r1701, 24;
	shl.b32 	%r1714, %r1700, 16;
	and.b32  	%r1715, %r1714, 16711680;
	or.b32  	%r1716, %r1715, %r1713;
	and.b16  	%rs157, %rs154, 255;
	mul.wide.u16 	%r1717, %rs157, 256;
	or.b32  	%r1718, %r1716, %r1717;
	bfe.u32 	%r1719, %r1698, 24, 8;
	or.b32  	%r1720, %r1718, %r1719;
	st.local.v4.u32 	[%rd274+16], {%r1688, %r1696, %r1712, %r1720};
	ld.local.v2.b32 	{%r1721, %r1722}, [%rd2+32];
	bfe.u32 	%r1723, %r1722, 16, 8;
	cvt.u16.u32 	%rs158, %r1723;
	bfe.u32 	%r1724, %r1722, 8, 8;
	bfe.u32 	%r1725, %r1722, 0, 8;
	bfe.u32 	%r1726, %r1721, 16, 8;
	cvt.u16.u32 	%rs159, %r1726;
	bfe.u32 	%r1727, %r1721, 8, 8;
	bfe.u32 	%r1728, %r1721, 0, 8;
	shl.b32 	%r1729, %r1728, 24;
	shl.b32 	%r1730, %r1727, 16;
	and.b32  	%r1731, %r1730, 16711680;
	or.b32  	%r1732, %r1731, %r1729;
	and.b16  	%rs160, %rs159, 255;
	mul.wide.u16 	%r1733, %rs160, 256;
	or.b32  	%r1734, %r1732, %r1733;
	bfe.u32 	%r1735, %r1721, 24, 8;
	or.b32  	%r1736, %r1734, %r1735;
	shl.b32 	%r1737, %r1725, 24;
	shl.b32 	%r1738, %r1724, 16;
	and.b32  	%r1739, %r1738, 16711680;
	or.b32  	%r1740, %r1739, %r1737;
	and.b16  	%rs161, %rs158, 255;
	mul.wide.u16 	%r1741, %rs161, 256;
	or.b32  	%r1742, %r1740, %r1741;
	bfe.u32 	%r1743, %r1722, 24, 8;
	or.b32  	%r1744, %r1742, %r1743;
	ld.local.v2.b32 	{%r1745, %r1746}, [%rd2+40];
	bfe.u32 	%r1747, %r1746, 16, 8;
	cvt.u16.u32 	%rs162, %r1747;
	bfe.u32 	%r1748, %r1746, 8, 8;
	bfe.u32 	%r1749, %r1746, 0, 8;
	bfe.u32 	%r1750, %r1745, 16, 8;
	cvt.u16.u32 	%rs163, %r1750;
	bfe.u32 	%r1751, %r1745, 8, 8;
	bfe.u32 	%r1752, %r1745, 0, 8;
	shl.b32 	%r1753, %r1752, 24;
	shl.b32 	%r1754, %r1751, 16;
	and.b32  	%r1755, %r1754, 16711680;
	or.b32  	%r1756, %r1755, %r1753;
	and.b16  	%rs164, %rs163, 255;
	mul.wide.u16 	%r1757, %rs164, 256;
	or.b32  	%r1758, %r1756, %r1757;
	bfe.u32 	%r1759, %r1745, 24, 8;
	or.b32  	%r1760, %r1758, %r1759;
	shl.b32 	%r1761, %r1749, 24;
	shl.b32 	%r1762, %r1748, 16;
	and.b32  	%r1763, %r1762, 16711680;
	or.b32  	%r1764, %r1763, %r1761;
	and.b16  	%rs165, %rs162, 255;
	mul.wide.u16 	%r1765, %rs165, 256;
	or.b32  	%r1766, %r1764, %r1765;
	bfe.u32 	%r1767, %r1746, 24, 8;
	or.b32  	%r1768, %r1766, %r1767;
	st.local.v4.u32 	[%rd274+32], {%r1736, %r1744, %r1760, %r1768};
	ld.local.v2.b32 	{%r1769, %r1770}, [%rd2+48];
	bfe.u32 	%r1771, %r1770, 16, 8;
	cvt.u16.u32 	%rs166, %r1771;
	bfe.u32 	%r1772, %r1770, 8, 8;
	bfe.u32 	%r1773, %r1770, 0, 8;
	bfe.u32 	%r1774, %r1769, 16, 8;
	cvt.u16.u32 	%rs167, %r1774;
	bfe.u32 	%r1775, %r1769, 8, 8;
	bfe.u32 	%r1776, %r1769, 0, 8;
	shl.b32 	%r1777, %r1776, 24;
	shl.b32 	%r1778, %r1775, 16;
	and.b32  	%r1779, %r1778, 16711680;
	or.b32  	%r1780, %r1779, %r1777;
	and.b16  	%rs168, %rs167, 255;
	mul.wide.u16 	%r1781, %rs168, 256;
	or.b32  	%r1782, %r1780, %r1781;
	bfe.u32 	%r1783, %r1769, 24, 8;
	or.b32  	%r2833, %r1782, %r1783;
	shl.b32 	%r1784, %r1773, 24;
	shl.b32 	%r1785, %r1772, 16;
	and.b32  	%r1786, %r1785, 16711680;
	or.b32  	%r1787, %r1786, %r1784;
	and.b16  	%rs169, %rs166, 255;
	mul.wide.u16 	%r1788, %rs169, 256;
	or.b32  	%r1789, %r1787, %r1788;
	bfe.u32 	%r1790, %r1770, 24, 8;
	or.b32  	%r1791, %r1789, %r1790;
	ld.local.v2.b32 	{%r1792, %r1793}, [%rd2+56];
	bfe.u32 	%r1794, %r1793, 16, 8;
	cvt.u16.u32 	%rs170, %r1794;
	bfe.u32 	%r1795, %r1793, 8, 8;
	bfe.u32 	%r1796, %r1793, 0, 8;
	bfe.u32 	%r1797, %r1792, 16, 8;
	cvt.u16.u32 	%rs171, %r1797;
	bfe.u32 	%r1798, %r1792, 8, 8;
	bfe.u32 	%r1799, %r1792, 0, 8;
	shl.b32 	%r1800, %r1799, 24;
	shl.b32 	%r1801, %r1798, 16;
	and.b32  	%r1802, %r1801, 16711680;
	or.b32  	%r1803, %r1802, %r1800;
	and.b16  	%rs172, %rs171, 255;
	mul.wide.u16 	%r1804, %rs172, 256;
	or.b32  	%r1805, %r1803, %r1804;
	bfe.u32 	%r1806, %r1792, 24, 8;
	or.b32  	%r2836, %r1805, %r1806;
	shl.b32 	%r1807, %r1796, 24;
	shl.b32 	%r1808, %r1795, 16;
	and.b32  	%r1809, %r1808, 16711680;
	or.b32  	%r1810, %r1809, %r1807;
	and.b16  	%rs173, %rs170, 255;
	mul.wide.u16 	%r1811, %rs173, 256;
	or.b32  	%r1812, %r1810, %r1811;
	bfe.u32 	%r1813, %r1793, 24, 8;
	or.b32  	%r2834, %r1812, %r1813;
	st.local.v4.u32 	[%rd274+48], {%r2833, %r1791, %r2836, %r2834};
	mov.b32 	%r2832, 0;
	mov.u64 	%rd266, %rd272;
$L__BB0_48:
	ld.local.u32 	%r1814, [%rd266+-32];
	shf.l.wrap.b32 	%r1815, %r1814, %r1814, 25;
	shf.l.wrap.b32 	%r1816, %r1814, %r1814, 14;
	xor.b32  	%r1817, %r1815, %r1816;
	shr.u32 	%r1818, %r1814, 3;
	xor.b32  	%r1819, %r1817, %r1818;
	shf.l.wrap.b32 	%r1820, %r2836, %r2836, 15;
	shf.l.wrap.b32 	%r1821, %r2836, %r2836, 13;
	xor.b32  	%r1822, %r1820, %r1821;
	shr.u32 	%r1823, %r2836, 10;
	xor.b32  	%r1824, %r1822, %r1823;
	add.s32 	%r1825, %r1819, %r2835;
	ld.local.u32 	%r1826, [%rd266];
	add.s32 	%r1827, %r1825, %r1826;
	add.s32 	%r175, %r1827, %r1824;
	ld.local.v2.u32 	{%r1828, %r1829}, [%rd266+-28];
	shf.l.wrap.b32 	%r1830, %r1828, %r1828, 25;
	shf.l.wrap.b32 	%r1831, %r1828, %r1828, 14;
	xor.b32  	%r1832, %r1830, %r1831;
	shr.u32 	%r1833, %r1828, 3;
	xor.b32  	%r1834, %r1832, %r1833;
	shf.l.wrap.b32 	%r1835, %r2834, %r2834, 15;
	shf.l.wrap.b32 	%r1836, %r2834, %r2834, 13;
	xor.b32  	%r1837, %r1835, %r1836;
	shr.u32 	%r1838, %r2834, 10;
	xor.b32  	%r1839, %r1837, %r1838;
	add.s32 	%r1840, %r1834, %r1814;
	ld.local.v2.u32 	{%r1841, %r1842}, [%rd266+4];
	add.s32 	%r1843, %r1840, %r1841;
	add.s32 	%r1844, %r1843, %r1839;
	shf.l.wrap.b32 	%r1845, %r1829, %r1829, 25;
	shf.l.wrap.b32 	%r1846, %r1829, %r1829, 14;
	xor.b32  	%r1847, %r1845, %r1846;
	shr.u32 	%r1848, %r1829, 3;
	xor.b32  	%r1849, %r1847, %r1848;
	shf.l.wrap.b32 	%r1850, %r175, %r175, 15;
	shf.l.wrap.b32 	%r1851, %r175, %r175, 13;
	xor.b32  	%r1852, %r1850, %r1851;
	shr.u32 	%r1853, %r175, 10;
	xor.b32  	%r1854, %r1852, %r1853;
	add.s32 	%r1855, %r1849, %r1828;
	add.s32 	%r1856, %r1855, %r1842;
	add.s32 	%r2836, %r1856, %r1854;
	ld.local.u32 	%r2835, [%rd266+-20];
	shf.l.wrap.b32 	%r1857, %r2835, %r2835, 25;
	shf.l.wrap.b32 	%r1858, %r2835, %r2835, 14;
	xor.b32  	%r1859, %r1857, %r1858;
	shr.u32 	%r1860, %r2835, 3;
	xor.b32  	%r1861, %r1859, %r1860;
	shf.l.wrap.b32 	%r1862, %r1844, %r1844, 15;
	shf.l.wrap.b32 	%r1863, %r1844, %r1844, 13;
	xor.b32  	%r1864, %r1862, %r1863;
	shr.u32 	%r1865, %r1844, 10;
	xor.b32  	%r1866, %r1864, %r1865;
	add.s32 	%r1867, %r1861, %r1829;
	add.s32 	%r1868, %r1867, %r2833;
	add.s32 	%r2834, %r1868, %r1866;
	st.local.v4.u32 	[%rd266+28], {%r175, %r1844, %r2836, %r2834};
	add.s32 	%r2832, %r2832, 4;
	add.s64 	%rd266, %rd266, 16;
	setp.ne.s32 	%p29, %r2832, 48;
	mov.u32 	%r2833, %r175;
	@%p29 bra 	$L__BB0_48;
	ld.local.v2.u32 	{%r180, %r181}, [%rd2+80];
	ld.local.v2.u32 	{%r182, %r183}, [%rd2+88];
	ld.local.v2.u32 	{%r184, %r185}, [%rd2+96];
	ld.local.v2.u32 	{%r186, %r187}, [%rd2+104];
	mov.b32 	%r2837, 0;
	mov.u32 	%r2838, %r180;
	mov.u32 	%r2839, %r181;
	mov.u32 	%r2840, %r182;
	mov.u32 	%r2841, %r183;
	mov.u32 	%r2842, %r184;
	mov.u32 	%r2843, %r185;
	mov.u32 	%r2844, %r186;
	mov.u32 	%r2845, %r187;
$L__BB0_50:
	shf.l.wrap.b32 	%r1870, %r2842, %r2842, 26;
	shf.l.wrap.b32 	%r1871, %r2842, %r2842, 21;
	xor.b32  	%r1872, %r1870, %r1871;
	shf.l.wrap.b32 	%r1873, %r2842, %r2842, 7;
	xor.b32  	%r1874, %r1872, %r1873;
	and.b32  	%r1875, %r2842, %r2843;
	not.b32 	%r1876, %r2842;
	and.b32  	%r1877, %r2844, %r1876;
	or.b32  	%r1878, %r1875, %r1877;
	mul.wide.u32 	%rd153, %r2837, 4;
	add.s64 	%rd155, %rd146, %rd153;
	ld.global.nc.u32 	%r1879, [%rd155];
	add.s64 	%rd156, %rd274, %rd153;
	ld.local.v4.u32 	{%r1880, %r1881, %r1882, %r1883}, [%rd156];
	add.s32 	%r1884, %r1878, %r2845;
	add.s32 	%r1885, %r1884, %r1874;
	add.s32 	%r1886, %r1885, %r1879;
	add.s32 	%r1887, %r1886, %r1880;
	shf.l.wrap.b32 	%r1888, %r2838, %r2838, 30;
	shf.l.wrap.b32 	%r1889, %r2838, %r2838, 19;
	xor.b32  	%r1890, %r1888, %r1889;
	shf.l.wrap.b32 	%r1891, %r2838, %r2838, 10;
	xor.b32  	%r1892, %r1890, %r1891;
	xor.b32  	%r1893, %r2839, %r2840;
	and.b32  	%r1894, %r2838, %r1893;
	and.b32  	%r1895, %r2839, %r2840;
	xor.b32  	%r1896, %r1894, %r1895;
	add.s32 	%r1897, %r1892, %r1896;
	add.s32 	%r2845, %r1887, %r2841;
	add.s32 	%r2841, %r1897, %r1887;
	shf.l.wrap.b32 	%r1898, %r2845, %r2845, 26;
	shf.l.wrap.b32 	%r1899, %r2845, %r2845, 21;
	xor.b32  	%r1900, %r1898, %r1899;
	shf.l.wrap.b32 	%r1901, %r2845, %r2845, 7;
	xor.b32  	%r1902, %r1900, %r1901;
	and.b32  	%r1903, %r2845, %r2842;
	not.b32 	%r1904, %r2845;
	and.b32  	%r1905, %r2843, %r1904;
	or.b32  	%r1906, %r1903, %r1905;
	ld.global.nc.u32 	%r1907, [%rd155+4];
	add.s32 	%r1908, %r1906, %r2844;
	add.s32 	%r1909, %r1908, %r1902;
	add.s32 	%r1910, %r1909, %r1907;
	add.s32 	%r1911, %r1910, %r1881;
	shf.l.wrap.b32 	%r1912, %r2841, %r2841, 30;
	shf.l.wrap.b32 	%r1913, %r2841, %r2841, 19;
	xor.b32  	%r1914, %r1912, %r1913;
	shf.l.wrap.b32 	%r1915, %r2841, %r2841, 10;
	xor.b32  	%r1916, %r1914, %r1915;
	xor.b32  	%r1917, %r2838, %r2839;
	and.b32  	%r1918, %r2841, %r1917;
	and.b32  	%r1919, %r2838, %r2839;
	xor.b32  	%r1920, %r1918, %r1919;
	add.s32 	%r1921, %r1916, %r1920;
	add.s32 	%r2844, %r1911, %r2840;
	add.s32 	%r2840, %r1921, %r1911;
	shf.l.wrap.b32 	%r1922, %r2844, %r2844, 26;
	shf.l.wrap.b32 	%r1923, %r2844, %r2844, 21;
	xor.b32  	%r1924, %r1922, %r1923;
	shf.l.wrap.b32 	%r1925, %r2844, %r2844, 7;
	xor.b32  	%r1926, %r1924, %r1925;
	and.b32  	%r1927, %r2844, %r2845;
	not.b32 	%r1928, %r2844;
	and.b32  	%r1929, %r2842, %r1928;
	or.b32  	%r1930, %r1927, %r1929;
	ld.global.nc.u32 	%r1931, [%rd155+8];
	add.s32 	%r1932, %r1930, %r2843;
	add.s32 	%r1933, %r1932, %r1926;
	add.s32 	%r1934, %r1933, %r1931;
	add.s32 	%r1935, %r1934, %r1882;
	shf.l.wrap.b32 	%r1936, %r2840, %r2840, 30;
	shf.l.wrap.b32 	%r1937, %r2840, %r2840, 19;
	xor.b32  	%r1938, %r1936, %r1937;
	shf.l.wrap.b32 	%r1939, %r2840, %r2840, 10;
	xor.b32  	%r1940, %r1938, %r1939;
	xor.b32  	%r1941, %r2841, %r2838;
	and.b32  	%r1942, %r2840, %r1941;
	and.b32  	%r1943, %r2841, %r2838;
	xor.b32  	%r1944, %r1942, %r1943;
	add.s32 	%r1945, %r1940, %r1944;
	add.s32 	%r2843, %r1935, %r2839;
	add.s32 	%r2839, %r1945, %r1935;
	shf.l.wrap.b32 	%r1946, %r2843, %r2843, 26;
	shf.l.wrap.b32 	%r1947, %r2843, %r2843, 21;
	xor.b32  	%r1948, %r1946, %r1947;
	shf.l.wrap.b32 	%r1949, %r2843, %r2843, 7;
	xor.b32  	%r1950, %r1948, %r1949;
	and.b32  	%r1951, %r2843, %r2844;
	not.b32 	%r1952, %r2843;
	and.b32  	%r1953, %r2845, %r1952;
	or.b32  	%r1954, %r1951, %r1953;
	ld.global.nc.u32 	%r1955, [%rd155+12];
	add.s32 	%r1956, %r1954, %r2842;
	add.s32 	%r1957, %r1956, %r1950;
	add.s32 	%r1958, %r1957, %r1955;
	add.s32 	%r1959, %r1958, %r1883;
	shf.l.wrap.b32 	%r1960, %r2839, %r2839, 30;
	shf.l.wrap.b32 	%r1961, %r2839, %r2839, 19;
	xor.b32  	%r1962, %r1960, %r1961;
	shf.l.wrap.b32 	%r1963, %r2839, %r2839, 10;
	xor.b32  	%r1964, %r1962, %r1963;
	xor.b32  	%r1965, %r2840, %r2841;
	and.b32  	%r1966, %r2839, %r1965;
	and.b32  	%r1967, %r2840, %r2841;
	xor.b32  	%r1968, %r1966, %r1967;
	add.s32 	%r1969, %r1964, %r1968;
	add.s32 	%r2842, %r1959, %r2838;
	add.s32 	%r2838, %r1969, %r1959;
	add.s32 	%r2837, %r2837, 4;
	setp.ne.s32 	%p30, %r2837, 64;
	@%p30 bra 	$L__BB0_50;
	add.s32 	%r1971, %r180, %r2838;
	add.s32 	%r1972, %r181, %r2839;
	st.local.v2.u32 	[%rd2+80], {%r1971, %r1972};
	add.s32 	%r1973, %r182, %r2840;
	add.s32 	%r1974, %r183, %r2841;
	st.local.v2.u32 	[%rd2+88], {%r1973, %r1974};
	add.s32 	%r1975, %r184, %r2842;
	add.s32 	%r1976, %r185, %r2843;
	st.local.v2.u32 	[%rd2+96], {%r1975, %r1976};
	add.s32 	%r1977, %r186, %r2844;
	add.s32 	%r1978, %r187, %r2845;
	st.local.v2.u32 	[%rd2+104], {%r1977, %r1978};
	ld.local.u64 	%rd157, [%rd2+72];
	add.s64 	%rd158, %rd157, 512;
	st.local.u64 	[%rd2+72], %rd158;
	mov.b32 	%r2846, 0;
	st.local.u32 	[%rd2+64], %r2846;
$L__BB0_52:
	add.s64 	%rd265, %rd265, 1;
	setp.ne.s64 	%p31, %rd265, 32;
	@%p31 bra 	$L__BB0_46;
	setp.gt.u32 	%p32, %r2846, 55;
	@%p32 bra 	$L__BB0_67;
	cvt.u64.u32 	%rd221, %r2846;
	add.s64 	%rd222, %rd2, %rd221;
	mov.b16 	%rs211, 128;
	st.local.u8 	[%rd222], %rs211;
	setp.eq.s32 	%p44, %r2846, 55;
	@%p44 bra 	$L__BB0_86;
	sub.s32 	%r207, 55, %r2846;
	and.b32  	%r208, %r207, 15;
	setp.gt.u32 	%p45, %r2846, 39;
	@%p45 bra 	$L__BB0_58;
	cvt.u16.u32 	%rs212, %r207;
	shr.u16 	%rs213, %rs212, 4;
	and.b16  	%rs214, %rs213, 3;
	mul.wide.u16 	%r2360, %rs214, 16;
	neg.s32 	%r2847, %r2360;
	add.s64 	%rd267, %rd222, 8;
$L__BB0_57:
	.pragma "nounroll";
	mov.b16 	%rs215, 0;
	st.local.u8 	[%rd267+-7], %rs215;
	st.local.u8 	[%rd267+-6], %rs215;
	st.local.u8 	[%rd267+-5], %rs215;
	st.local.u8 	[%rd267+-4], %rs215;
	st.local.u8 	[%rd267+-3], %rs215;
	st.local.u8 	[%rd267+-2], %rs215;
	st.local.u8 	[%rd267+-1], %rs215;
	st.local.u8 	[%rd267], %rs215;
	st.local.u8 	[%rd267+1], %rs215;
	st.local.u8 	[%rd267+2], %rs215;
	st.local.u8 	[%rd267+3], %rs215;
	st.local.u8 	[%rd267+4], %rs215;
	st.local.u8 	[%rd267+5], %rs215;
	st.local.u8 	[%rd267+6], %rs215;
	st.local.u8 	[%rd267+7], %rs215;
	add.s32 	%r2846, %r2846, 16;
	st.local.u8 	[%rd267+8], %rs215;
	add.s32 	%r2847, %r2847, 16;
	add.s64 	%rd267, %rd267, 16;
	setp.eq.s32 	%p46, %r2847, 0;
	@%p46 bra 	$L__BB0_58;
	bra.uni 	$L__BB0_57;
$L__BB0_58:
	setp.eq.s32 	%p47, %r208, 0;
	@%p47 bra 	$L__BB0_86;
	and.b32  	%r277, %r207, 7;
	setp.lt.u32 	%p48, %r208, 8;
	@%p48 bra 	$L__BB0_61;
	cvt.u64.u32 	%rd225, %r2846;
	add.s64 	%rd226, %rd2, %rd225;
	mov.b16 	%rs216, 0;
	st.local.u8 	[%rd226+1], %rs216;
	st.local.u8 	[%rd226+2], %rs216;
	st.local.u8 	[%rd226+3], %rs216;
	st.local.u8 	[%rd226+4], %rs216;
	st.local.u8 	[%rd226+5], %rs216;
	st.local.u8 	[%rd226+6], %rs216;
	st.local.u8 	[%rd226+7], %rs216;
	add.s32 	%r2846, %r2846, 8;
	st.local.u8 	[%rd226+8], %rs216;
$L__BB0_61:
	setp.eq.s32 	%p49, %r277, 0;
	@%p49 bra 	$L__BB0_86;
	and.b32  	%r280, %r207, 3;
	setp.lt.u32 	%p50, %r277, 4;
	@%p50 bra 	$L__BB0_64;
	cvt.u64.u32 	%rd227, %r2846;
	add.s64 	%rd228, %rd2, %rd227;
	mov.b16 	%rs217, 0;
	st.local.u8 	[%rd228+1], %rs217;
	st.local.u8 	[%rd228+2], %rs217;
	st.local.u8 	[%rd228+3], %rs217;
	add.s32 	%r2846, %r2846, 4;
	st.local.u8 	[%rd228+4], %rs217;
$L__BB0_64:
	setp.eq.s32 	%p51, %r280, 0;
	@%p51 bra 	$L__BB0_86;
	cvt.u64.u32 	%rd229, %r2846;
	add.s64 	%rd230, %rd229, %rd2;
	add.s64 	%rd271, %rd230, 1;
	neg.s32 	%r2873, %r280;
$L__BB0_66:
	.pragma "nounroll";
	mov.b16 	%rs218, 0;
	st.local.u8 	[%rd271], %rs218;
	add.s64 	%rd271, %rd271, 1;
	add.s32 	%r2873, %r2873, 1;
	setp.ne.s32 	%p52, %r2873, 0;
	@%p52 bra 	$L__BB0_66;
	bra.uni 	$L__BB0_86;
$L__BB0_67:
	cvt.u64.u32 	%rd159, %r2846;
	add.s64 	%rd160, %rd2, %rd159;
	mov.b16 	%rs174, 128;
	st.local.u8 	[%rd160], %rs174;
	add.s32 	%r2852, %r2846, 1;
	setp.gt.u32 	%p33, %r2852, 63;
	@%p33 bra 	$L__BB0_81;
	sub.s32 	%r215, 63, %r2846;
	and.b32  	%r216, %r215, 15;
	add.s32 	%r1979, %r2846, -48;
	setp.lt.u32 	%p34, %r1979, 15;
	@%p34 bra 	$L__BB0_72;
	add.s32 	%r2850, %r2846, 8;
	and.b32  	%r1980, %r215, -16;
	neg.s32 	%r2849, %r1980;
$L__BB0_70:
	.pragma "nounroll";
	add.s32 	%r1981, %r2850, -7;
	cvt.u64.u32 	%rd161, %r1981;
	add.s64 	%rd162, %rd2, %rd161;
	mov.b16 	%rs175, 0;
	st.local.u8 	[%rd162], %rs175;
	add.s32 	%r1982, %r2850, -6;
	cvt.u64.u32 	%rd163, %r1982;
	add.s64 	%rd164, %rd2, %rd163;
	st.local.u8 	[%rd164], %rs175;
	add.s32 	%r1983, %r2850, -5;
	cvt.u64.u32 	%rd165, %r1983;
	add.s64 	%rd166, %rd2, %rd165;
	st.local.u8 	[%rd166], %rs175;
	add.s32 	%r1984, %r2850, -4;
	cvt.u64.u32 	%rd167, %r1984;
	add.s64 	%rd168, %rd2, %rd167;
	st.local.u8 	[%rd168], %rs175;
	add.s32 	%r1985, %r2850, -3;
	cvt.u64.u32 	%rd169, %r1985;
	add.s64 	%rd170, %rd2, %rd169;
	st.local.u8 	[%rd170], %rs175;
	add.s32 	%r1986, %r2850, -2;
	cvt.u64.u32 	%rd171, %r1986;
	add.s64 	%rd172, %rd2, %rd171;
	st.local.u8 	[%rd172], %rs175;
	add.s32 	%r1987, %r2850, -1;
	cvt.u64.u32 	%rd173, %r1987;
	add.s64 	%rd174, %rd2, %rd173;
	st.local.u8 	[%rd174], %rs175;
	add.s32 	%r1988, %r2850, 8;
	cvt.u64.u32 	%rd175, %r2850;
	add.s64 	%rd176, %rd2, %rd175;
	st.local.u8 	[%rd176], %rs175;
	add.s32 	%r1989, %r2850, 1;
	cvt.u64.u32 	%rd177, %r1989;
	add.s64 	%rd178, %rd2, %rd177;
	st.local.u8 	[%rd178], %rs175;
	add.s32 	%r1990, %r2850, 2;
	cvt.u64.u32 	%rd179, %r1990;
	add.s64 	%rd180, %rd2, %rd179;
	st.local.u8 	[%rd180], %rs175;
	add.s32 	%r1991, %r2850, 3;
	cvt.u64.u32 	%rd181, %r1991;
	add.s64 	%rd182, %rd2, %rd181;
	st.local.u8 	[%rd182], %rs175;
	add.s32 	%r1992, %r2850, 4;
	cvt.u64.u32 	%rd183, %r1992;
	add.s64 	%rd184, %rd2, %rd183;
	st.local.u8 	[%rd184], %rs175;
	add.s32 	%r1993, %r2850, 5;
	cvt.u64.u32 	%rd185, %r1993;
	add.s64 	%rd186, %rd2, %rd185;
	st.local.u8 	[%rd186], %rs175;
	add.s32 	%r1994, %r2850, 6;
	cvt.u64.u32 	%rd187, %r1994;
	add.s64 	%rd188, %rd2, %rd187;
	st.local.u8 	[%rd188], %rs175;
	add.s32 	%r1995, %r2850, 7;
	cvt.u64.u32 	%rd189, %r1995;
	add.s64 	%rd190, %rd2, %rd189;
	st.local.u8 	[%rd190], %rs175;
	cvt.u64.u32 	%rd191, %r1988;
	add.s64 	%rd192, %rd2, %rd191;
	st.local.u8 	[%rd192], %rs175;
	add.s32 	%r2850, %r2850, 16;
	add.s32 	%r2849, %r2849, 16;
	setp.ne.s32 	%p35, %r2849, 0;
	@%p35 bra 	$L__BB0_70;
	add.s32 	%r2852, %r2850, -7;
$L__BB0_72:
	setp.eq.s32 	%p36, %r216, 0;
	@%p36 bra 	$L__BB0_81;
	and.b32  	%r225, %r215, 7;
	setp.lt.u32 	%p37, %r216, 8;
	@%p37 bra 	$L__BB0_75;
	cvt.u64.u32 	%rd193, %r2852;
	add.s64 	%rd194, %rd2, %rd193;
	mov.b16 	%rs176, 0;
	st.local.u8 	[%rd194], %rs176;
	add.s32 	%r1996, %r2852, 1;
	cvt.u64.u32 	%rd195, %r1996;
	add.s64 	%rd196, %rd2, %rd195;
	st.local.u8 	[%rd196], %rs176;
	add.s32 	%r1997, %r2852, 2;
	cvt.u64.u32 	%rd197, %r1997;
	add.s64 	%rd198, %rd2, %rd197;
	st.local.u8 	[%rd198], %rs176;
	add.s32 	%r1998, %r2852, 3;
	cvt.u64.u32 	%rd199, %r1998;
	add.s64 	%rd200, %rd2, %rd199;
	st.local.u8 	[%rd200], %rs176;
	add.s32 	%r1999, %r2852, 4;
	cvt.u64.u32 	%rd201, %r1999;
	add.s64 	%rd202, %rd2, %rd201;
	st.local.u8 	[%rd202], %rs176;
	add.s32 	%r2000, %r2852, 5;
	cvt.u64.u32 	%rd203, %r2000;
	add.s64 	%rd204, %rd2, %rd203;
	st.local.u8 	[%rd204], %rs176;
	add.s32 	%r2001, %r2852, 6;
	cvt.u64.u32 	%rd205, %r2001;
	add.s64 	%rd206, %rd2, %rd205;
	st.local.u8 	[%rd206], %rs176;
	add.s32 	%r2002, %r2852, 7;
	cvt.u64.u32 	%rd207, %r2002;
	add.s64 	%rd208, %rd2, %rd207;
	st.local.u8 	[%rd208], %rs176;
	add.s32 	%r2852, %r2852, 8;
$L__BB0_75:
	setp.eq.s32 	%p38, %r225, 0;
	@%p38 bra 	$L__BB0_81;
	and.b32  	%r228, %r215, 3;
	setp.lt.u32 	%p39, %r225, 4;
	@%p39 bra 	$L__BB0_78;
	cvt.u64.u32 	%rd209, %r2852;
	add.s64 	%rd210, %rd2, %rd209;
	mov.b16 	%rs177, 0;
	st.local.u8 	[%rd210], %rs177;
	add.s32 	%r2003, %r2852, 1;
	cvt.u64.u32 	%rd211, %r2003;
	add.s64 	%rd212, %rd2, %rd211;
	st.local.u8 	[%rd212], %rs177;
	add.s32 	%r2004, %r2852, 2;
	cvt.u64.u32 	%rd213, %r2004;
	add.s64 	%rd214, %rd2, %rd213;
	st.local.u8 	[%rd214], %rs177;
	add.s32 	%r2005, %r2852, 3;
	cvt.u64.u32 	%rd215, %r2005;
	add.s64 	%rd216, %rd2, %rd215;
	st.local.u8 	[%rd216], %rs177;
	add.s32 	%r2852, %r2852, 4;
$L__BB0_78:
	setp.eq.s32 	%p40, %r228, 0;
	@%p40 bra 	$L__BB0_81;
	neg.s32 	%r2854, %r228;
$L__BB0_80:
	.pragma "nounroll";
	cvt.u64.u32 	%rd217, %r2852;
	add.s64 	%rd218, %rd2, %rd217;
	mov.b16 	%rs178, 0;
	st.local.u8 	[%rd218], %rs178;
	add.s32 	%r2852, %r2852, 1;
	add.s32 	%r2854, %r2854, 1;
	setp.ne.s32 	%p41, %r2854, 0;
	@%p41 bra 	$L__BB0_80;
$L__BB0_81:
	ld.local.v2.b32 	{%r2007, %r2008}, [%rd2];
	bfe.u32 	%r2009, %r2008, 16, 8;
	cvt.u16.u32 	%rs179, %r2009;
	bfe.u32 	%r2010, %r2008, 8, 8;
	bfe.u32 	%r2011, %r2008, 0, 8;
	bfe.u32 	%r2012, %r2007, 16, 8;
	cvt.u16.u32 	%rs180, %r2012;
	bfe.u32 	%r2013, %r2007, 8, 8;
	bfe.u32 	%r2014, %r2007, 0, 8;
	shl.b32 	%r2015, %r2014, 24;
	shl.b32 	%r2016, %r2013, 16;
	and.b32  	%r2017, %r2016, 16711680;
	or.b32  	%r2018, %r2017, %r2015;
	and.b16  	%rs181, %rs180, 255;
	mul.wide.u16 	%r2019, %rs181, 256;
	or.b32  	%r2020, %r2018, %r2019;
	bfe.u32 	%r2021, %r2007, 24, 8;
	or.b32  	%r2859, %r2020, %r2021;
	shl.b32 	%r2022, %r2011, 24;
	shl.b32 	%r2023, %r2010, 16;
	and.b32  	%r2024, %r2023, 16711680;
	or.b32  	%r2025, %r2024, %r2022;
	and.b16  	%rs182, %rs179, 255;
	mul.wide.u16 	%r2026, %rs182, 256;
	or.b32  	%r2027, %r2025, %r2026;
	bfe.u32 	%r2028, %r2008, 24, 8;
	or.b32  	%r2029, %r2027, %r2028;
	ld.local.v2.b32 	{%r2030, %r2031}, [%rd2+8];
	bfe.u32 	%r2032, %r2031, 16, 8;
	cvt.u16.u32 	%rs183, %r2032;
	bfe.u32 	%r2033, %r2031, 8, 8;
	bfe.u32 	%r2034, %r2031, 0, 8;
	bfe.u32 	%r2035, %r2030, 16, 8;
	cvt.u16.u32 	%rs184, %r2035;
	bfe.u32 	%r2036, %r2030, 8, 8;
	bfe.u32 	%r2037, %r2030, 0, 8;
	shl.b32 	%r2038, %r2037, 24;
	shl.b32 	%r2039, %r2036, 16;
	and.b32  	%r2040, %r2039, 16711680;
	or.b32  	%r2041, %r2040, %r2038;
	and.b16  	%rs185, %rs184, 255;
	mul.wide.u16 	%r2042, %rs185, 256;
	or.b32  	%r2043, %r2041, %r2042;
	bfe.u32 	%r2044, %r2030, 24, 8;
	or.b32  	%r2045, %r2043, %r2044;
	shl.b32 	%r2046, %r2034, 24;
	shl.b32 	%r2047, %r2033, 16;
	and.b32  	%r2048, %r2047, 16711680;
	or.b32  	%r2049, %r2048, %r2046;
	and.b16  	%rs186, %rs183, 255;
	mul.wide.u16 	%r2050, %rs186, 256;
	or.b32  	%r2051, %r2049, %r2050;
	bfe.u32 	%r2052, %r2031, 24, 8;
	or.b32  	%r2053, %r2051, %r2052;
	st.local.v4.u32 	[%rd274], {%r2859, %r2029, %r2045, %r2053};
	ld.local.v2.b32 	{%r2054, %r2055}, [%rd2+16];
	bfe.u32 	%r2056, %r2055, 16, 8;
	cvt.u16.u32 	%rs187, %r2056;
	bfe.u32 	%r2057, %r2055, 8, 8;
	bfe.u32 	%r2058, %r2055, 0, 8;
	bfe.u32 	%r2059, %r2054, 16, 8;
	cvt.u16.u32 	%rs188, %r2059;
	bfe.u32 	%r2060, %r2054, 8, 8;
	bfe.u32 	%r2061, %r2054, 0, 8;
	shl.b32 	%r2062, %r2061, 24;
	shl.b32 	%r2063, %r2060, 16;
	and.b32  	%r2064, %r2063, 16711680;
	or.b32  	%r2065, %r2064, %r2062;
	and.b16  	%rs189, %rs188, 255;
	mul.wide.u16 	%r2066, %rs189, 256;
	or.b32  	%r2067, %r2065, %r2066;
	bfe.u32 	%r2068, %r2054, 24, 8;
	or.b32  	%r2069, %r2067, %r2068;
	shl.b32 	%r2070, %r2058, 24;
	shl.b32 	%r2071, %r2057, 16;
	and.b32  	%r2072, %r2071, 16711680;
	or.b32  	%r2073, %r2072, %r2070;
	and.b16  	%rs190, %rs187, 255;
	mul.wide.u16 	%r2074, %rs190, 256;
	or.b32  	%r2075, %r2073, %r2074;
	bfe.u32 	%r2076, %r2055, 24, 8;
	or.b32  	%r2077, %r2075, %r2076;
	ld.local.v2.b32 	{%r2078, %r2079}, [%rd2+24];
	bfe.u32 	%r2080, %r2079, 16, 8;
	cvt.u16.u32 	%rs191, %r2080;
	bfe.u32 	%r2081, %r2079, 8, 8;
	bfe.u32 	%r2082, %r2079, 0, 8;
	bfe.u32 	%r2083, %r2078, 16, 8;
	cvt.u16.u32 	%rs192, %r2083;
	bfe.u32 	%r2084, %r2078, 8, 8;
	bfe.u32 	%r2085, %r2078, 0, 8;
	shl.b32 	%r2086, %r2085, 24;
	shl.b32 	%r2087, %r2084, 16;
	and.b32  	%r2088, %r2087, 16711680;
	or.b32  	%r2089, %r2088, %r2086;
	and.b16  	%rs193, %rs192, 255;
	mul.wide.u16 	%r2090, %rs193, 256;
	or.b32  	%r2091, %r2089, %r2090;
	bfe.u32 	%r2092, %r2078, 24, 8;
	or.b32  	%r2093, %r2091, %r2092;
	shl.b32 	%r2094, %r2082, 24;
	shl.b32 	%r2095, %r2081, 16;
	and.b32  	%r2096, %r2095, 16711680;
	or.b32  	%r2097, %r2096, %r2094;
	and.b16  	%rs194, %rs191, 255;
	mul.wide.u16 	%r2098, %rs194, 256;
	or.b32  	%r2099, %r2097, %r2098;
	bfe.u32 	%r2100, %r2079, 24, 8;
	or.b32  	%r2101, %r2099, %r2100;
	st.local.v4.u32 	[%rd274+16], {%r2069, %r2077, %r2093, %r2101};
	ld.local.v2.b32 	{%r2102, %r2103}, [%rd2+32];
	bfe.u32 	%r2104, %r2103, 16, 8;
	cvt.u16.u32 	%rs195, %r2104;
	bfe.u32 	%r2105, %r2103, 8, 8;
	bfe.u32 	%r2106, %r2103, 0, 8;
	bfe.u32 	%r2107, %r2102, 16, 8;
	cvt.u16.u32 	%rs196, %r2107;
	bfe.u32 	%r2108, %r2102, 8, 8;
	bfe.u32 	%r2109, %r2102, 0, 8;
	shl.b32 	%r2110, %r2109, 24;
	shl.b32 	%r2111, %r2108, 16;
	and.b32  	%r2112, %r2111, 16711680;
	or.b32  	%r2113, %r2112, %r2110;
	and.b16  	%rs197, %rs196, 255;
	mul.wide.u16 	%r2114, %rs197, 256;
	or.b32  	%r2115, %r2113, %r2114;
	bfe.u32 	%r2116, %r2102, 24, 8;
	or.b32  	%r2117, %r2115, %r2116;
	shl.b32 	%r2118, %r2106, 24;
	shl.b32 	%r2119, %r2105, 16;
	and.b32  	%r2120, %r2119, 16711680;
	or.b32  	%r2121, %r2120, %r2118;
	and.b16  	%rs198, %rs195, 255;
	mul.wide.u16 	%r2122, %rs198, 256;
	or.b32  	%r2123, %r2121, %r2122;
	bfe.u32 	%r2124, %r2103, 24, 8;
	or.b32  	%r2125, %r2123, %r2124;
	ld.local.v2.b32 	{%r2126, %r2127}, [%rd2+40];
	bfe.u32 	%r2128, %r2127, 16, 8;
	cvt.u16.u32 	%rs199, %r2128;
	bfe.u32 	%r2129, %r2127, 8, 8;
	bfe.u32 	%r2130, %r2127, 0, 8;
	bfe.u32 	%r2131, %r2126, 16, 8;
	cvt.u16.u32 	%rs200, %r2131;
	bfe.u32 	%r2132, %r2126, 8, 8;
	bfe.u32 	%r2133, %r2126, 0, 8;
	shl.b32 	%r2134, %r2133, 24;
	shl.b32 	%r2135, %r2132, 16;
	and.b32  	%r2136, %r2135, 16711680;
	or.b32  	%r2137, %r2136, %r2134;
	and.b16  	%rs201, %rs200, 255;
	mul.wide.u16 	%r2138, %rs201, 256;
	or.b32  	%r2139, %r2137, %r2138;
	bfe.u32 	%r2140, %r2126, 24, 8;
	or.b32  	%r2141, %r2139, %r2140;
	shl.b32 	%r2142, %r2130, 24;
	shl.b32 	%r2143, %r2129, 16;
	and.b32  	%r2144, %r2143, 16711680;
	or.b32  	%r2145, %r2144, %r2142;
	and.b16  	%rs202, %rs199, 255;
	mul.wide.u16 	%r2146, %rs202, 256;
	or.b32  	%r2147, %r2145, %r2146;
	bfe.u32 	%r2148, %r2127, 24, 8;
	or.b32  	%r2149, %r2147, %r2148;
	st.local.v4.u32 	[%rd274+32], {%r2117, %r2125, %r2141, %r2149};
	ld.local.v2.b32 	{%r2150, %r2151}, [%rd2+48];
	bfe.u32 	%r2152, %r2151, 16, 8;
	cvt.u16.u32 	%rs203, %r2152;
	bfe.u32 	%r2153, %r2151, 8, 8;
	bfe.u32 	%r2154, %r2151, 0, 8;
	bfe.u32 	%r2155, %r2150, 16, 8;
	cvt.u16.u32 	%rs204, %r2155;
	bfe.u32 	%r2156, %r2150, 8, 8;
	bfe.u32 	%r2157, %r2150, 0, 8;
	shl.b32 	%r2158, %r2157, 24;
	shl.b32 	%r2159, %r2156, 16;
	and.b32  	%r2160, %r2159, 16711680;
	or.b32  	%r2161, %r2160, %r2158;
	and.b16  	%rs205, %rs204, 255;
	mul.wide.u16 	%r2162, %rs205, 256;
	or.b32  	%r2163, %r2161, %r2162;
	bfe.u32 	%r2164, %r2150, 24, 8;
	or.b32  	%r2857, %r2163, %r2164;
	shl.b32 	%r2165, %r2154, 24;
	shl.b32 	%r2166, %r2153, 16;
	and.b32  	%r2167, %r2166, 16711680;
	or.b32  	%r2168, %r2167, %r2165;
	and.b16  	%rs206, %rs203, 255;
	mul.wide.u16 	%r2169, %rs206, 256;
	or.b32  	%r2170, %r2168, %r2169;
	bfe.u32 	%r2171, %r2151, 24, 8;
	or.b32  	%r2172, %r2170, %r2171;
	ld.local.v2.b32 	{%r2173, %r2174}, [%rd2+56];
	bfe.u32 	%r2175, %r2174, 16, 8;
	cvt.u16.u32 	%rs207, %r2175;
	bfe.u32 	%r2176, %r2174, 8, 8;
	bfe.u32 	%r2177, %r2174, 0, 8;
	bfe.u32 	%r2178, %r2173, 16, 8;
	cvt.u16.u32 	%rs208, %r2178;
	bfe.u32 	%r2179, %r2173, 8, 8;
	bfe.u32 	%r2180, %r2173, 0, 8;
	shl.b32 	%r2181, %r2180, 24;
	shl.b32 	%r2182, %r2179, 16;
	and.b32  	%r2183, %r2182, 16711680;
	or.b32  	%r2184, %r2183, %r2181;
	and.b16  	%rs209, %rs208, 255;
	mul.wide.u16 	%r2185, %rs209, 256;
	or.b32  	%r2186, %r2184, %r2185;
	bfe.u32 	%r2187, %r2173, 24, 8;
	or.b32  	%r2860, %r2186, %r2187;
	shl.b32 	%r2188, %r2177, 24;
	shl.b32 	%r2189, %r2176, 16;
	and.b32  	%r2190, %r2189, 16711680;
	or.b32  	%r2191, %r2190, %r2188;
	and.b16  	%rs210, %rs207, 255;
	mul.wide.u16 	%r2192, %rs210, 256;
	or.b32  	%r2193, %r2191, %r2192;
	bfe.u32 	%r2194, %r2174, 24, 8;
	or.b32  	%r2858, %r2193, %r2194;
	st.local.v4.u32 	[%rd274+48], {%r2857, %r2172, %r2860, %r2858};
	mov.b32 	%r2856, 0;
	mov.u64 	%rd268, %rd272;
$L__BB0_82:
	ld.local.u32 	%r2195, [%rd268+-32];
	shf.l.wrap.b32 	%r2196, %r2195, %r2195, 25;
	shf.l.wrap.b32 	%r2197, %r2195, %r2195, 14;
	xor.b32  	%r2198, %r2196, %r2197;
	shr.u32 	%r2199, %r2195, 3;
	xor.b32  	%r2200, %r2198, %r2199;
	shf.l.wrap.b32 	%r2201, %r2860, %r2860, 15;
	shf.l.wrap.b32 	%r2202, %r2860, %r2860, 13;
	xor.b32  	%r2203, %r2201, %r2202;
	shr.u32 	%r2204, %r2860, 10;
	xor.b32  	%r2205, %r2203, %r2204;
	add.s32 	%r2206, %r2200, %r2859;
	ld.local.u32 	%r2207, [%rd268];
	add.s32 	%r2208, %r2206, %r2207;
	add.s32 	%r245, %r2208, %r2205;
	ld.local.v2.u32 	{%r2209, %r2210}, [%rd268+-28];
	shf.l.wrap.b32 	%r2211, %r2209, %r2209, 25;
	shf.l.wrap.b32 	%r2212, %r2209, %r2209, 14;
	xor.b32  	%r2213, %r2211, %r2212;
	shr.u32 	%r2214, %r2209, 3;
	xor.b32  	%r2215, %r2213, %r2214;
	shf.l.wrap.b32 	%r2216, %r2858, %r2858, 15;
	shf.l.wrap.b32 	%r2217, %r2858, %r2858, 13;
	xor.b32  	%r2218, %r2216, %r2217;
	shr.u32 	%r2219, %r2858, 10;
	xor.b32  	%r2220, %r2218, %r2219;
	add.s32 	%r2221, %r2215, %r2195;
	ld.local.v2.u32 	{%r2222, %r2223}, [%rd268+4];
	add.s32 	%r2224, %r2221, %r2222;
	add.s32 	%r2225, %r2224, %r2220;
	shf.l.wrap.b32 	%r2226, %r2210, %r2210, 25;
	shf.l.wrap.b32 	%r2227, %r2210, %r2210, 14;
	xor.b32  	%r2228, %r2226, %r2227;
	shr.u32 	%r2229, %r2210, 3;
	xor.b32  	%r2230, %r2228, %r2229;
	shf.l.wrap.b32 	%r2231, %r245, %r245, 15;
	shf.l.wrap.b32 	%r2232, %r245, %r245, 13;
	xor.b32  	%r2233, %r2231, %r2232;
	shr.u32 	%r2234, %r245, 10;
	xor.b32  	%r2235, %r2233, %r2234;
	add.s32 	%r2236, %r2230, %r2209;
	add.s32 	%r2237, %r2236, %r2223;
	add.s32 	%r2860, %r2237, %r2235;
	ld.local.u32 	%r2859, [%rd268+-20];
	shf.l.wrap.b32 	%r2238, %r2859, %r2859, 25;
	shf.l.wrap.b32 	%r2239, %r2859, %r2859, 14;
	xor.b32  	%r2240, %r2238, %r2239;
	shr.u32 	%r2241, %r2859, 3;
	xor.b32  	%r2242, %r2240, %r2241;
	shf.l.wrap.b32 	%r2243, %r2225, %r2225, 15;
	shf.l.wrap.b32 	%r2244, %r2225, %r2225, 13;
	xor.b32  	%r2245, %r2243, %r2244;
	shr.u32 	%r2246, %r2225, 10;
	xor.b32  	%r2247, %r2245, %r2246;
	add.s32 	%r2248, %r2242, %r2210;
	add.s32 	%r2249, %r2248, %r2857;
	add.s32 	%r2858, %r2249, %r2247;
	st.local.v4.u32 	[%rd268+28], {%r245, %r2225, %r2860, %r2858};
	add.s32 	%r2856, %r2856, 4;
	add.s64 	%rd268, %rd268, 16;
	setp.ne.s32 	%p42, %r2856, 48;
	mov.u32 	%r2857, %r245;
	@%p42 bra 	$L__BB0_82;
	ld.local.v2.u32 	{%r250, %r251}, [%rd2+104];
	ld.local.v2.u32 	{%r252, %r253}, [%rd2+96];
	ld.local.v2.u32 	{%r254, %r255}, [%rd2+88];
	ld.local.v2.u32 	{%r256, %r257}, [%rd2+80];
	add.s64 	%rd269, %rd146, 8;
	mov.b32 	%r2861, 0;
	mov.u64 	%rd270, %rd274;
	mov.u32 	%r2862, %r256;
	mov.u32 	%r2863, %r257;
	mov.u32 	%r2864, %r254;
	mov.u32 	%r2865, %r255;
	mov.u32 	%r2866, %r252;
	mov.u32 	%r2867, %r253;
	mov.u32 	%r2868, %r250;
	mov.u32 	%r2869, %r251;
$L__BB0_84:
	shf.l.wrap.b32 	%r2251, %r2866, %r2866, 26;
	shf.l.wrap.b32 	%r2252, %r2866, %r2866, 21;
	xor.b32  	%r2253, %r2251, %r2252;
	shf.l.wrap.b32 	%r2254, %r2866, %r2866, 7;
	xor.b32  	%r2255, %r2253, %r2254;
	and.b32  	%r2256, %r2866, %r2867;
	not.b32 	%r2257, %r2866;
	and.b32  	%r2258, %r2868, %r2257;
	or.b32  	%r2259, %r2256, %r2258;
	ld.global.nc.u32 	%r2260, [%rd269+-8];
	ld.local.v4.u32 	{%r2261, %r2262, %r2263, %r2264}, [%rd270];
	add.s32 	%r2265, %r2259, %r2869;
	add.s32 	%r2266, %r2265, %r2255;
	add.s32 	%r2267, %r2266, %r2260;
	add.s32 	%r2268, %r2267, %r2261;
	shf.l.wrap.b32 	%r2269, %r2862, %r2862, 30;
	shf.l.wrap.b32 	%r2270, %r2862, %r2862, 19;
	xor.b32  	%r2271, %r2269, %r2270;
	shf.l.wrap.b32 	%r2272, %r2862, %r2862, 10;
	xor.b32  	%r2273, %r2271, %r2272;
	xor.b32  	%r2274, %r2863, %r2864;
	and.b32  	%r2275, %r2862, %r2274;
	and.b32  	%r2276, %r2863, %r2864;
	xor.b32  	%r2277, %r2275, %r2276;
	add.s32 	%r2278, %r2273, %r2277;
	add.s32 	%r2869, %r2268, %r2865;
	add.s32 	%r2865, %r2278, %r2268;
	shf.l.wrap.b32 	%r2279, %r2869, %r2869, 26;
	shf.l.wrap.b32 	%r2280, %r2869, %r2869, 21;
	xor.b32  	%r2281, %r2279, %r2280;
	shf.l.wrap.b32 	%r2282, %r2869, %r2869, 7;
	xor.b32  	%r2283, %r2281, %r2282;
	and.b32  	%r2284, %r2869, %r2866;
	not.b32 	%r2285, %r2869;
	and.b32  	%r2286, %r2867, %r2285;
	or.b32  	%r2287, %r2284, %r2286;
	ld.global.nc.u32 	%r2288, [%rd269+-4];
	add.s32 	%r2289, %r2287, %r2868;
	add.s32 	%r2290, %r2289, %r2283;
	add.s32 	%r2291, %r2290, %r2288;
	add.s32 	%r2292, %r2291, %r2262;
	shf.l.wrap.b32 	%r2293, %r2865, %r2865, 30;
	shf.l.wrap.b32 	%r2294, %r2865, %r2865, 19;
	xor.b32  	%r2295, %r2293, %r2294;
	shf.l.wrap.b32 	%r2296, %r2865, %r2865, 10;
	xor.b32  	%r2297, %r2295, %r2296;
	xor.b32  	%r2298, %r2862, %r2863;
	and.b32  	%r2299, %r2865, %r2298;
	and.b32  	%r2300, %r2862, %r2863;
	xor.b32  	%r2301, %r2299, %r2300;
	add.s32 	%r2302, %r2297, %r2301;
	add.s32 	%r2868, %r2292, %r2864;
	add.s32 	%r2864, %r2302, %r2292;
	shf.l.wrap.b32 	%r2303, %r2868, %r2868, 26;
	shf.l.wrap.b32 	%r2304, %r2868, %r2868, 21;
	xor.b32  	%r2305, %r2303, %r2304;
	shf.l.wrap.b32 	%r2306, %r2868, %r2868, 7;
	xor.b32  	%r2307, %r2305, %r2306;
	and.b32  	%r2308, %r2868, %r2869;
	not.b32 	%r2309, %r2868;
	and.b32  	%r2310, %r2866, %r2309;
	or.b32  	%r2311, %r2308, %r2310;
	ld.global.nc.u32 	%r2312, [%rd269];
	add.s32 	%r2313, %r2311, %r2867;
	add.s32 	%r2314, %r2313, %r2307;
	add.s32 	%r2315, %r2314, %r2312;
	add.s32 	%r2316, %r2315, %r2263;
	shf.l.wrap.b32 	%r2317, %r2864, %r2864, 30;
	shf.l.wrap.b32 	%r2318, %r2864, %r2864, 19;
	xor.b32  	%r2319, %r2317, %r2318;
	shf.l.wrap.b32 	%r2320, %r2864, %r2864, 10;
	xor.b32  	%r2321, %r2319, %r2320;
	xor.b32  	%r2322, %r2865, %r2862;
	and.b32  	%r2323, %r2864, %r2322;
	and.b32  	%r2324, %r2865, %r2862;
	xor.b32  	%r2325, %r2323, %r2324;
	add.s32 	%r2326, %r2321, %r2325;
	add.s32 	%r2867, %r2316, %r2863;
	add.s32 	%r2863, %r2326, %r2316;
	shf.l.wrap.b32 	%r2327, %r2867, %r2867, 26;
	shf.l.wrap.b32 	%r2328, %r2867, %r2867, 21;
	xor.b32  	%r2329, %r2327, %r2328;
	shf.l.wrap.b32 	%r2330, %r2867, %r2867, 7;
	xor.b32  	%r2331, %r2329, %r2330;
	and.b32  	%r2332, %r2867, %r2868;
	not.b32 	%r2333, %r2867;
	and.b32  	%r2334, %r2869, %r2333;
	or.b32  	%r2335, %r2332, %r2334;
	ld.global.nc.u32 	%r2336, [%rd269+4];
	add.s32 	%r2337, %r2335, %r2866;
	add.s32 	%r2338, %r2337, %r2331;
	add.s32 	%r2339, %r2338, %r2336;
	add.s32 	%r2340, %r2339, %r2264;
	shf.l.wrap.b32 	%r2341, %r2863, %r2863, 30;
	shf.l.wrap.b32 	%r2342, %r2863, %r2863, 19;
	xor.b32  	%r2343, %r2341, %r2342;
	shf.l.wrap.b32 	%r2344, %r2863, %r2863, 10;
	xor.b32  	%r2345, %r2343, %r2344;
	xor.b32  	%r2346, %r2864, %r2865;
	and.b32  	%r2347, %r2863, %r2346;
	and.b32  	%r2348, %r2864, %r2865;
	xor.b32  	%r2349, %r2347, %r2348;
	add.s32 	%r2350, %r2345, %r2349;
	add.s32 	%r2866, %r2340, %r2862;
	add.s32 	%r2862, %r2350, %r2340;
	add.s32 	%r2861, %r2861, 4;
	add.s64 	%rd270, %rd270, 16;
	add.s64 	%rd269, %rd269, 16;
	setp.ne.s32 	%p43, %r2861, 64;
	@%p43 bra 	$L__BB0_84;
	add.s32 	%r2351, %r256, %r2862;
	add.s32 	%r2352, %r257, %r2863;
	st.local.v2.u32 	[%rd2+80], {%r2351, %r2352};
	add.s32 	%r2353, %r254, %r2864;
	add.s32 	%r2354, %r255, %r2865;
	st.local.v2.u32 	[%rd2+88], {%r2353, %r2354};
	add.s32 	%r2355, %r252, %r2866;
	add.s32 	%r2356, %r253, %r2867;
	st.local.v2.u32 	[%rd2+96], {%r2355, %r2356};
	add.s32 	%r2357, %r250, %r2868;
	add.s32 	%r2358, %r251, %r2869;
	st.local.v2.u32 	[%rd2+104], {%r2357, %r2358};
	mov.b32 	%r2359, 0;
	st.local.v2.b32 	[%rd2], {%r2359, %r2359};
	st.local.v2.b32 	[%rd2+8], {%r2359, %r2359};
	st.local.v2.b32 	[%rd2+16], {%r2359, %r2359};
	st.local.v2.b32 	[%rd2+24], {%r2359, %r2359};
	st.local.v2.b32 	[%rd2+32], {%r2359, %r2359};
	st.local.v2.b32 	[%rd2+40], {%r2359, %r2359};
	st.local.v2.b32 	[%rd2+48], {%r2359, %r2359};
$L__BB0_86:
	ld.local.u32 	%r2362, [%rd2+64];
	shl.b32 	%r2363, %r2362, 3;
	cvt.u64.u32 	%rd231, %r2363;
	ld.local.u64 	%rd232, [%rd2+72];
	add.s64 	%rd233, %rd232, %rd231;
	st.local.u64 	[%rd2+72], %rd233;
	shr.u64 	%rd234, %rd233, 8;
	shr.u64 	%rd235, %rd233, 16;
	shr.u64 	%rd236, %rd233, 24;
	shr.u64 	%rd237, %rd233, 40;
	shr.u64 	%rd238, %rd233, 48;
	shr.u64 	%rd239, %rd233, 56;
	cvt.u32.u64 	%r2364, %rd234;
	cvt.u32.u64 	%r2365, %rd233;
	prmt.b32 	%r2366, %r2364, %r2365, 0x3340U;
	cvt.u32.u64 	%r2367, %rd236;
	cvt.u32.u64 	%r2368, %rd235;
	prmt.b32 	%r2369, %r2367, %r2368, 0x3340U;
	prmt.b32 	%r2370, %r2369, %r2366, 0x5410U;
	cvt.u32.u64 	%r2371, %rd237;
	{ .reg .b32 tmp; mov.b64 {tmp, %r2372}, %rd233; }
	prmt.b32 	%r2373, %r2371, %r2372, 0x3340U;
	cvt.u32.u64 	%r2374, %rd239;
	cvt.u32.u64 	%r2375, %rd238;
	prmt.b32 	%r2376, %r2374, %r2375, 0x3340U;
	prmt.b32 	%r2377, %r2376, %r2373, 0x5410U;
	st.local.v2.b32 	[%rd2+56], {%r2377, %r2370};
	ld.local.v2.b32 	{%r2378, %r2379}, [%rd2];
	bfe.u32 	%r2380, %r2379, 16, 8;
	cvt.u16.u32 	%rs219, %r2380;
	bfe.u32 	%r2381, %r2379, 8, 8;
	bfe.u32 	%r2382, %r2379, 0, 8;
	bfe.u32 	%r2383, %r2378, 16, 8;
	cvt.u16.u32 	%rs220, %r2383;
	bfe.u32 	%r2384, %r2378, 8, 8;
	bfe.u32 	%r2385, %r2378, 0, 8;
	shl.b32 	%r2386, %r2385, 24;
	shl.b32 	%r2387, %r2384, 16;
	and.b32  	%r2388, %r2387, 16711680;
	or.b32  	%r2389, %r2388, %r2386;
	and.b16  	%rs221, %rs220, 255;
	mul.wide.u16 	%r2390, %rs221, 256;
	or.b32  	%r2391, %r2389, %r2390;
	bfe.u32 	%r2392, %r2378, 24, 8;
	or.b32  	%r2877, %r2391, %r2392;
	shl.b32 	%r2393, %r2382, 24;
	shl.b32 	%r2394, %r2381, 16;
	and.b32  	%r2395, %r2394, 16711680;
	or.b32  	%r2396, %r2395, %r2393;
	and.b16  	%rs222, %rs219, 255;
	mul.wide.u16 	%r2397, %rs222, 256;
	or.b32  	%r2398, %r2396, %r2397;
	bfe.u32 	%r2399, %r2379, 24, 8;
	or.b32  	%r2400, %r2398, %r2399;
	ld.local.v2.b32 	{%r2401, %r2402}, [%rd2+8];
	bfe.u32 	%r2403, %r2402, 16, 8;
	cvt.u16.u32 	%rs223, %r2403;
	bfe.u32 	%r2404, %r2402, 8, 8;
	bfe.u32 	%r2405, %r2402, 0, 8;
	bfe.u32 	%r2406, %r2401, 16, 8;
	cvt.u16.u32 	%rs224, %r2406;
	bfe.u32 	%r2407, %r2401, 8, 8;
	bfe.u32 	%r2408, %r2401, 0, 8;
	shl.b32 	%r2409, %r2408, 24;
	shl.b32 	%r2410, %r2407, 16;
	and.b32  	%r2411, %r2410, 16711680;
	or.b32  	%r2412, %r2411, %r2409;
	and.b16  	%rs225, %rs224, 255;
	mul.wide.u16 	%r2413, %rs225, 256;
	or.b32  	%r2414, %r2412, %r2413;
	bfe.u32 	%r2415, %r2401, 24, 8;
	or.b32  	%r2416, %r2414, %r2415;
	shl.b32 	%r2417, %r2405, 24;
	shl.b32 	%r2418, %r2404, 16;
	and.b32  	%r2419, %r2418, 16711680;
	or.b32  	%r2420, %r2419, %r2417;
	and.b16  	%rs226, %rs223, 255;
	mul.wide.u16 	%r2421, %rs226, 256;
	or.b32  	%r2422, %r2420, %r2421;
	bfe.u32 	%r2423, %r2402, 24, 8;
	or.b32  	%r2424, %r2422, %r2423;
	st.local.v4.u32 	[%rd274], {%r2877, %r2400, %r2416, %r2424};
	ld.local.v2.b32 	{%r2425, %r2426}, [%rd2+16];
	bfe.u32 	%r2427, %r2426, 16, 8;
	cvt.u16.u32 	%rs227, %r2427;
	bfe.u32 	%r2428, %r2426, 8, 8;
	bfe.u32 	%r2429, %r2426, 0, 8;
	bfe.u32 	%r2430, %r2425, 16, 8;
	cvt.u16.u32 	%rs228, %r2430;
	bfe.u32 	%r2431, %r2425, 8, 8;
	bfe.u32 	%r2432, %r2425, 0, 8;
	shl.b32 	%r2433, %r2432, 24;
	shl.b32 	%r2434, %r2431, 16;
	and.b32  	%r2435, %r2434, 16711680;
	or.b32  	%r2436, %r2435, %r2433;
	and.b16  	%rs229, %rs228, 255;
	mul.wide.u16 	%r2437, %rs229, 256;
	or.b32  	%r2438, %r2436, %r2437;
	bfe.u32 	%r2439, %r2425, 24, 8;
	or.b32  	%r2440, %r2438, %r2439;
	shl.b32 	%r2441, %r2429, 24;
	shl.b32 	%r2442, %r2428, 16;
	and.b32  	%r2443, %r2442, 16711680;
	or.b32  	%r2444, %r2443, %r2441;
	and.b16  	%rs230, %rs227, 255;
	mul.wide.u16 	%r2445, %rs230, 256;
	or.b32  	%r2446, %r2444, %r2445;
	bfe.u32 	%r2447, %r2426, 24, 8;
	or.b32  	%r2448, %r2446, %r2447;
	ld.local.v2.b32 	{%r2449, %r2450}, [%rd2+24];
	bfe.u32 	%r2451, %r2450, 16, 8;
	cvt.u16.u32 	%rs231, %r2451;
	bfe.u32 	%r2452, %r2450, 8, 8;
	bfe.u32 	%r2453, %r2450, 0, 8;
	bfe.u32 	%r2454, %r2449, 16, 8;
	cvt.u16.u32 	%rs232, %r2454;
	bfe.u32 	%r2455, %r2449, 8, 8;
	bfe.u32 	%r2456, %r2449, 0, 8;
	shl.b32 	%r2457, %r2456, 24;
	shl.b32 	%r2458, %r2455, 16;
	and.b32  	%r2459, %r2458, 16711680;
	or.b32  	%r2460, %r2459, %r2457;
	and.b16  	%rs233, %rs232, 255;
	mul.wide.u16 	%r2461, %rs233, 256;
	or.b32  	%r2462, %r2460, %r2461;
	bfe.u32 	%r2463, %r2449, 24, 8;
	or.b32  	%r2464, %r2462, %r2463;
	shl.b32 	%r2465, %r2453, 24;
	shl.b32 	%r2466, %r2452, 16;
	and.b32  	%r2467, %r2466, 16711680;
	or.b32  	%r2468, %r2467, %r2465;
	and.b16  	%rs234, %rs231, 255;
	mul.wide.u16 	%r2469, %rs234, 256;
	or.b32  	%r2470, %r2468, %r2469;
	bfe.u32 	%r2471, %r2450, 24, 8;
	or.b32  	%r2472, %r2470, %r2471;
	st.local.v4.u32 	[%rd274+16], {%r2440, %r2448, %r2464, %r2472};
	ld.local.v2.b32 	{%r2473, %r2474}, [%rd2+32];
	bfe.u32 	%r2475, %r2474, 16, 8;
	cvt.u16.u32 	%rs235, %r2475;
	bfe.u32 	%r2476, %r2474, 8, 8;
	bfe.u32 	%r2477, %r2474, 0, 8;
	bfe.u32 	%r2478, %r2473, 16, 8;
	cvt.u16.u32 	%rs236, %r2478;
	bfe.u32 	%r2479, %r2473, 8, 8;
	bfe.u32 	%r2480, %r2473, 0, 8;
	shl.b32 	%r2481, %r2480, 24;
	shl.b32 	%r2482, %r2479, 16;
	and.b32  	%r2483, %r2482, 16711680;
	or.b32  	%r2484, %r2483, %r2481;
	and.b16  	%rs237, %rs236, 255;
	mul.wide.u16 	%r2485, %rs237, 256;
	or.b32  	%r2486, %r2484, %r2485;
	bfe.u32 	%r2487, %r2473, 24, 8;
	or.b32  	%r2488, %r2486, %r2487;
	shl.b32 	%r2489, %r2477, 24;
	shl.b32 	%r2490, %r2476, 16;
	and.b32  	%r2491, %r2490, 16711680;
	or.b32  	%r2492, %r2491, %r2489;
	and.b16  	%rs238, %rs235, 255;
	mul.wide.u16 	%r2493, %rs238, 256;
	or.b32  	%r2494, %r2492, %r2493;
	bfe.u32 	%r2495, %r2474, 24, 8;
	or.b32  	%r2496, %r2494, %r2495;
	ld.local.v2.b32 	{%r2497, %r2498}, [%rd2+40];
	bfe.u32 	%r2499, %r2498, 16, 8;
	cvt.u16.u32 	%rs239, %r2499;
	bfe.u32 	%r2500, %r2498, 8, 8;
	bfe.u32 	%r2501, %r2498, 0, 8;
	bfe.u32 	%r2502, %r2497, 16, 8;
	cvt.u16.u32 	%rs240, %r2502;
	bfe.u32 	%r2503, %r2497, 8, 8;
	bfe.u32 	%r2504, %r2497, 0, 8;
	shl.b32 	%r2505, %r2504, 24;
	shl.b32 	%r2506, %r2503, 16;
	and.b32  	%r2507, %r2506, 16711680;
	or.b32  	%r2508, %r2507, %r2505;
	and.b16  	%rs241, %rs240, 255;
	mul.wide.u16 	%r2509, %rs241, 256;
	or.b32  	%r2510, %r2508, %r2509;
	bfe.u32 	%r2511, %r2497, 24, 8;
	or.b32  	%r2512, %r2510, %r2511;
	shl.b32 	%r2513, %r2501, 24;
	shl.b32 	%r2514, %r2500, 16;
	and.b32  	%r2515, %r2514, 16711680;
	or.b32  	%r2516, %r2515, %r2513;
	and.b16  	%rs242, %rs239, 255;
	mul.wide.u16 	%r2517, %rs242, 256;
	or.b32  	%r2518, %r2516, %r2517;
	bfe.u32 	%r2519, %r2498, 24, 8;
	or.b32  	%r2520, %r2518, %r2519;
	st.local.v4.u32 	[%rd274+32], {%r2488, %r2496, %r2512, %r2520};
	ld.local.v2.b32 	{%r2521, %r2522}, [%rd2+48];
	bfe.u32 	%r2523, %r2522, 16, 8;
	cvt.u16.u32 	%rs243, %r2523;
	bfe.u32 	%r2524, %r2522, 8, 8;
	bfe.u32 	%r2525, %r2522, 0, 8;
	bfe.u32 	%r2526, %r2521, 16, 8;
	cvt.u16.u32 	%rs244, %r2526;
	bfe.u32 	%r2527, %r2521, 8, 8;
	bfe.u32 	%r2528, %r2521, 0, 8;
	shl.b32 	%r2529, %r2528, 24;
	shl.b32 	%r2530, %r2527, 16;
	and.b32  	%r2531, %r2530, 16711680;
	or.b32  	%r2532, %r2531, %r2529;
	and.b16  	%rs245, %rs244, 255;
	mul.wide.u16 	%r2533, %rs245, 256;
	or.b32  	%r2534, %r2532, %r2533;
	bfe.u32 	%r2535, %r2521, 24, 8;
	or.b32  	%r2875, %r2534, %r2535;
	shl.b32 	%r2536, %r2525, 24;
	shl.b32 	%r2537, %r2524, 16;
	and.b32  	%r2538, %r2537, 16711680;
	or.b32  	%r2539, %r2538, %r2536;
	and.b16  	%rs246, %rs243, 255;
	mul.wide.u16 	%r2540, %rs246, 256;
	or.b32  	%r2541, %r2539, %r2540;
	bfe.u32 	%r2542, %r2522, 24, 8;
	or.b32  	%r2543, %r2541, %r2542;
	shl.b32 	%r2544, %r2374, 24;
	shl.b32 	%r2545, %r2375, 16;
	and.b32  	%r2546, %r2545, 16711680;
	or.b32  	%r2547, %r2546, %r2544;
	shl.b32 	%r2548, %r2371, 8;
	and.b32  	%r2549, %r2548, 65280;
	or.b32  	%r2550, %r2547, %r2549;
	and.b32  	%r2551, %r2372, 255;
	or.b32  	%r2878, %r2550, %r2551;
	shl.b32 	%r2552, %r2367, 24;
	shl.b32 	%r2553, %r2368, 16;
	and.b32  	%r2554, %r2553, 16711680;
	or.b32  	%r2555, %r2554, %r2552;
	shl.b32 	%r2556, %r2364, 8;
	and.b32  	%r2557, %r2556, 65280;
	or.b32  	%r2558, %r2555, %r2557;
	and.b32  	%r2559, %r2365, 255;
	or.b32  	%r2876, %r2558, %r2559;
	st.local.v4.u32 	[%rd274+48], {%r2875, %r2543, %r2878, %r2876};
	mov.b32 	%r2874, 0;
$L__BB0_87:
	ld.local.u32 	%r2560, [%rd272+-32];
	shf.l.wrap.b32 	%r2561, %r2560, %r2560, 25;
	shf.l.wrap.b32 	%r2562, %r2560, %r2560, 14;
	xor.b32  	%r2563, %r2561, %r2562;
	shr.u32 	%r2564, %r2560, 3;
	xor.b32  	%r2565, %r2563, %r2564;
	shf.l.wrap.b32 	%r2566, %r2878, %r2878, 15;
	shf.l.wrap.b32 	%r2567, %r2878, %r2878, 13;
	xor.b32  	%r2568, %r2566, %r2567;
	shr.u32 	%r2569, %r2878, 10;
	xor.b32  	%r2570, %r2568, %r2569;
	add.s32 	%r2571, %r2565, %r2877;
	ld.local.u32 	%r2572, [%rd272];
	add.s32 	%r2573, %r2571, %r2572;
	add.s32 	%r295, %r2573, %r2570;
	ld.local.v2.u32 	{%r2574, %r2575}, [%rd272+-28];
	shf.l.wrap.b32 	%r2576, %r2574, %r2574, 25;
	shf.l.wrap.b32 	%r2577, %r2574, %r2574, 14;
	xor.b32  	%r2578, %r2576, %r2577;
	shr.u32 	%r2579, %r2574, 3;
	xor.b32  	%r2580, %r2578, %r2579;
	shf.l.wrap.b32 	%r2581, %r2876, %r2876, 15;
	shf.l.wrap.b32 	%r2582, %r2876, %r2876, 13;
	xor.b32  	%r2583, %r2581, %r2582;
	shr.u32 	%r2584, %r2876, 10;
	xor.b32  	%r2585, %r2583, %r2584;
	add.s32 	%r2586, %r2580, %r2560;
	ld.local.v2.u32 	{%r2587, %r2588}, [%rd272+4];
	add.s32 	%r2589, %r2586, %r2587;
	add.s32 	%r2590, %r2589, %r2585;
	shf.l.wrap.b32 	%r2591, %r2575, %r2575, 25;
	shf.l.wrap.b32 	%r2592, %r2575, %r2575, 14;
	xor.b32  	%r2593, %r2591, %r2592;
	shr.u32 	%r2594, %r2575, 3;
	xor.b32  	%r2595, %r2593, %r2594;
	shf.l.wrap.b32 	%r2596, %r295, %r295, 15;
	shf.l.wrap.b32 	%r2597, %r295, %r295, 13;
	xor.b32  	%r2598, %r2596, %r2597;
	shr.u32 	%r2599, %r295, 10;
	xor.b32  	%r2600, %r2598, %r2599;
	add.s32 	%r2601, %r2595, %r2574;
	add.s32 	%r2602, %r2601, %r2588;
	add.s32 	%r2878, %r2602, %r2600;
	ld.local.u32 	%r2877, [%rd272+-20];
	shf.l.wrap.b32 	%r2603, %r2877, %r2877, 25;
	shf.l.wrap.b32 	%r2604, %r2877, %r2877, 14;
	xor.b32  	%r2605, %r2603, %r2604;
	shr.u32 	%r2606, %r2877, 3;
	xor.b32  	%r2607, %r2605, %r2606;
	shf.l.wrap.b32 	%r2608, %r2590, %r2590, 15;
	shf.l.wrap.b32 	%r2609, %r2590, %r2590, 13;
	xor.b32  	%r2610, %r2608, %r2609;
	shr.u32 	%r2611, %r2590, 10;
	xor.b32  	%r2612, %r2610, %r2611;
	add.s32 	%r2613, %r2607, %r2575;
	add.s32 	%r2614, %r2613, %r2875;
	add.s32 	%r2876, %r2614, %r2612;
	st.local.v4.u32 	[%rd272+28], {%r295, %r2590, %r2878, %r2876};
	add.s32 	%r2874, %r2874, 4;
	add.s64 	%rd272, %rd272, 16;
	setp.ne.s32 	%p53, %r2874, 48;
	mov.u32 	%r2875, %r295;
	@%p53 bra 	$L__BB0_87;
	ld.local.v2.u32 	{%r300, %r301}, [%rd2+104];
	ld.local.v2.u32 	{%r302, %r303}, [%rd2+96];
	ld.local.v2.u32 	{%r304, %r305}, [%rd2+88];
	ld.local.v2.u32 	{%r306, %r307}, [%rd2+80];
	add.s64 	%rd273, %rd146, 8;
	mov.b32 	%r2879, 0;
	mov.u32 	%r2880, %r306;
	mov.u32 	%r2881, %r307;
	mov.u32 	%r2882, %r304;
	mov.u32 	%r2883, %r305;
	mov.u32 	%r2884, %r302;
	mov.u32 	%r2885, %r303;
	mov.u32 	%r2886, %r300;
	mov.u32 	%r2887, %r301;
$L__BB0_89:
	shf.l.wrap.b32 	%r2616, %r2884, %r2884, 26;
	shf.l.wrap.b32 	%r2617, %r2884, %r2884, 21;
	xor.b32  	%r2618, %r2616, %r2617;
	shf.l.wrap.b32 	%r2619, %r2884, %r2884, 7;
	xor.b32  	%r2620, %r2618, %r2619;
	and.b32  	%r2621, %r2884, %r2885;
	not.b32 	%r2622, %r2884;
	and.b32  	%r2623, %r2886, %r2622;
	or.b32  	%r2624, %r2621, %r2623;
	ld.global.nc.u32 	%r2625, [%rd273+-8];
	ld.local.v4.u32 	{%r2626, %r2627, %r2628, %r2629}, [%rd274];
	add.s32 	%r2630, %r2624, %r2887;
	add.s32 	%r2631, %r2630, %r2620;
	add.s32 	%r2632, %r2631, %r2625;
	add.s32 	%r2633, %r2632, %r2626;
	shf.l.wrap.b32 	%r2634, %r2880, %r2880, 30;
	shf.l.wrap.b32 	%r2635, %r2880, %r2880, 19;
	xor.b32  	%r2636, %r2634, %r2635;
	shf.l.wrap.b32 	%r2637, %r2880, %r2880, 10;
	xor.b32  	%r2638, %r2636, %r2637;
	xor.b32  	%r2639, %r2881, %r2882;
	and.b32  	%r2640, %r2880, %r2639;
	and.b32  	%r2641, %r2881, %r2882;
	xor.b32  	%r2642, %r2640, %r2641;
	add.s32 	%r2643, %r2638, %r2642;
	add.s32 	%r2887, %r2633, %r2883;
	add.s32 	%r2883, %r2643, %r2633;
	shf.l.wrap.b32 	%r2644, %r2887, %r2887, 26;
	shf.l.wrap.b32 	%r2645, %r2887, %r2887, 21;
	xor.b32  	%r2646, %r2644, %r2645;
	shf.l.wrap.b32 	%r2647, %r2887, %r2887, 7;
	xor.b32  	%r2648, %r2646, %r2647;
	and.b32  	%r2649, %r2887, %r2884;
	not.b32 	%r2650, %r2887;
	and.b32  	%r2651, %r2885, %r2650;
	or.b32  	%r2652, %r2649, %r2651;
	ld.global.nc.u32 	%r2653, [%rd273+-4];
	add.s32 	%r2654, %r2652, %r2886;
	add.s32 	%r2655, %r2654, %r2648;
	add.s32 	%r2656, %r2655, %r2653;
	add.s32 	%r2657, %r2656, %r2627;
	shf.l.wrap.b32 	%r2658, %r2883, %r2883, 30;
	shf.l.wrap.b32 	%r2659, %r2883, %r2883, 19;
	xor.b32  	%r2660, %r2658, %r2659;
	shf.l.wrap.b32 	%r2661, %r2883, %r2883, 10;
	xor.b32  	%r2662, %r2660, %r2661;
	xor.b32  	%r2663, %r2880, %r2881;
	and.b32  	%r2664, %r2883, %r2663;
	and.b32  	%r2665, %r2880, %r2881;
	xor.b32  	%r2666, %r2664, %r2665;
	add.s32 	%r2667, %r2662, %r2666;
	add.s32 	%r2886, %r2657, %r2882;
	add.s32 	%r2882, %r2667, %r2657;
	shf.l.wrap.b32 	%r2668, %r2886, %r2886, 26;
	shf.l.wrap.b32 	%r2669, %r2886, %r2886, 21;
	xor.b32  	%r2670, %r2668, %r2669;
	shf.l.wrap.b32 	%r2671, %r2886, %r2886, 7;
	xor.b32  	%r2672, %r2670, %r2671;
	and.b32  	%r2673, %r2886, %r2887;
	not.b32 	%r2674, %r2886;
	and.b32  	%r2675, %r2884, %r2674;
	or.b32  	%r2676, %r2673, %r2675;
	ld.global.nc.u32 	%r2677, [%rd273];
	add.s32 	%r2678, %r2676, %r2885;
	add.s32 	%r2679, %r2678, %r2672;
	add.s32 	%r2680, %r2679, %r2677;
	add.s32 	%r2681, %r2680, %r2628;
	shf.l.wrap.b32 	%r2682, %r2882, %r2882, 30;
	shf.l.wrap.b32 	%r2683, %r2882, %r2882, 19;
	xor.b32  	%r2684, %r2682, %r2683;
	shf.l.wrap.b32 	%r2685, %r2882, %r2882, 10;
	xor.b32  	%r2686, %r2684, %r2685;
	xor.b32  	%r2687, %r2883, %r2880;
	and.b32  	%r2688, %r2882, %r2687;
	and.b32  	%r2689, %r2883, %r2880;
	xor.b32  	%r2690, %r2688, %r2689;
	add.s32 	%r2691, %r2686, %r2690;
	add.s32 	%r2885, %r2681, %r2881;
	add.s32 	%r2881, %r2691, %r2681;
	shf.l.wrap.b32 	%r2692, %r2885, %r2885, 26;
	shf.l.wrap.b32 	%r2693, %r2885, %r2885, 21;
	xor.b32  	%r2694, %r2692, %r2693;
	shf.l.wrap.b32 	%r2695, %r2885, %r2885, 7;
	xor.b32  	%r2696, %r2694, %r2695;
	and.b32  	%r2697, %r2885, %r2886;
	not.b32 	%r2698, %r2885;
	and.b32  	%r2699, %r2887, %r2698;
	or.b32  	%r2700, %r2697, %r2699;
	ld.global.nc.u32 	%r2701, [%rd273+4];
	add.s32 	%r2702, %r2700, %r2884;
	add.s32 	%r2703, %r2702, %r2696;
	add.s32 	%r2704, %r2703, %r2701;
	add.s32 	%r2705, %r2704, %r2629;
	shf.l.wrap.b32 	%r2706, %r2881, %r2881, 30;
	shf.l.wrap.b32 	%r2707, %r2881, %r2881, 19;
	xor.b32  	%r2708, %r2706, %r2707;
	shf.l.wrap.b32 	%r2709, %r2881, %r2881, 10;
	xor.b32  	%r2710, %r2708, %r2709;
	xor.b32  	%r2711, %r2882, %r2883;
	and.b32  	%r2712, %r2881, %r2711;
	and.b32  	%r2713, %r2882, %r2883;
	xor.b32  	%r2714, %r2712, %r2713;
	add.s32 	%r2715, %r2710, %r2714;
	add.s32 	%r2884, %r2705, %r2880;
	add.s32 	%r2880, %r2715, %r2705;
	add.s32 	%r2879, %r2879, 4;
	add.s64 	%rd274, %rd274, 16;
	add.s64 	%rd273, %rd273, 16;
	setp.ne.s32 	%p54, %r2879, 64;
	@%p54 bra 	$L__BB0_89;
	ld.param.u64 	%rd256, [_Z11mine_kernelP6ResultPjPhjPy_param_4];
	ld.param.u64 	%rd253, [_Z11mine_kernelP6ResultPjPhjPy_param_0];
	add.s32 	%r2717, %r306, %r2880;
	add.s32 	%r2718, %r307, %r2881;
	add.s32 	%r2719, %r304, %r2882;
	add.s32 	%r2720, %r305, %r2883;
	add.s32 	%r2721, %r302, %r2884;
	add.s32 	%r2722, %r303, %r2885;
	add.s32 	%r2723, %r300, %r2886;
	add.s32 	%r2724, %r301, %r2887;
	shr.u32 	%r2725, %r2717, 24;
	cvt.u16.u32 	%rs1, %r2725;
	shr.u32 	%r2726, %r2718, 24;
	cvt.u16.u32 	%rs2, %r2726;
	shr.u32 	%r2727, %r2719, 24;
	cvt.u16.u32 	%rs3, %r2727;
	shr.u32 	%r2728, %r2720, 24;
	cvt.u16.u32 	%rs4, %r2728;
	shr.u32 	%r2729, %r2721, 24;
	cvt.u16.u32 	%rs5, %r2729;
	shr.u32 	%r2730, %r2722, 24;
	cvt.u16.u32 	%rs6, %r2730;
	shr.u32 	%r2731, %r2723, 24;
	cvt.u16.u32 	%rs7, %r2731;
	shr.u32 	%r2732, %r2724, 24;
	cvt.u16.u32 	%rs8, %r2732;
	shr.u32 	%r2733, %r2717, 16;
	{ .reg .b16 tmp; mov.b32 {tmp, %rs9}, %r2717; }
	shr.u32 	%r2734, %r2718, 16;
	{ .reg .b16 tmp; mov.b32 {tmp, %rs10}, %r2718; }
	shr.u32 	%r2735, %r2719, 16;
	{ .reg .b16 tmp; mov.b32 {tmp, %rs11}, %r2719; }
	shr.u32 	%r2736, %r2720, 16;
	{ .reg .b16 tmp; mov.b32 {tmp, %rs12}, %r2720; }
	shr.u32 	%r2737, %r2721, 16;
	{ .reg .b16 tmp; mov.b32 {tmp, %rs13}, %r2721; }
	shr.u32 	%r2738, %r2722, 16;
	{ .reg .b16 tmp; mov.b32 {tmp, %rs14}, %r2722; }
	shr.u32 	%r2739, %r2723, 16;
	{ .reg .b16 tmp; mov.b32 {tmp, %rs15}, %r2723; }
	shr.u32 	%r2740, %r2724, 16;
	{ .reg .b16 tmp; mov.b32 {tmp, %rs16}, %r2724; }
	shr.u32 	%r2741, %r2717, 8;
	cvt.u16.u32 	%rs17, %r2741;
	shr.u32 	%r2742, %r2718, 8;
	cvt.u16.u32 	%rs18, %r2742;
	shr.u32 	%r2743, %r2719, 8;
	cvt.u16.u32 	%rs19, %r2743;
	shr.u32 	%r2744, %r2720, 8;
	cvt.u16.u32 	%rs20, %r2744;
	shr.u32 	%r2745, %r2721, 8;
	cvt.u16.u32 	%rs21, %r2745;
	shr.u32 	%r2746, %r2722, 8;
	cvt.u16.u32 	%rs22, %r2746;
	shr.u32 	%r2747, %r2723, 8;
	cvt.u16.u32 	%rs23, %r2747;
	shr.u32 	%r2748, %r2724, 8;
	cvt.u16.u32 	%rs24, %r2748;
	cvt.u16.u32 	%rs25, %r2717;
	cvt.u16.u32 	%rs26, %r2718;
	cvt.u16.u32 	%rs27, %r2719;
	cvt.u16.u32 	%rs28, %r2720;
	prmt.b32 	%r2749, %r2744, %r2720, 0x3340U;
	prmt.b32 	%r2750, %r2728, %r2736, 0x3340U;
	prmt.b32 	%r2751, %r2750, %r2749, 0x5410U;
	prmt.b32 	%r2752, %r2743, %r2719, 0x3340U;
	prmt.b32 	%r2753, %r2727, %r2735, 0x3340U;
	prmt.b32 	%r2754, %r2753, %r2752, 0x5410U;
	prmt.b32 	%r2755, %r2742, %r2718, 0x3340U;
	prmt.b32 	%r2756, %r2726, %r2734, 0x3340U;
	prmt.b32 	%r2757, %r2756, %r2755, 0x5410U;
	prmt.b32 	%r2758, %r2741, %r2717, 0x3340U;
	prmt.b32 	%r2759, %r2725, %r2733, 0x3340U;
	prmt.b32 	%r2760, %r2759, %r2758, 0x5410U;
	st.local.v4.b32 	[%rd4], {%r2760, %r2757, %r2754, %r2751};
	cvt.u16.u32 	%rs29, %r2721;
	cvt.u16.u32 	%rs30, %r2722;
	cvt.u16.u32 	%rs31, %r2723;
	cvt.u16.u32 	%rs32, %r2724;
	prmt.b32 	%r2761, %r2748, %r2724, 0x3340U;
	prmt.b32 	%r2762, %r2732, %r2740, 0x3340U;
	prmt.b32 	%r2763, %r2762, %r2761, 0x5410U;
	prmt.b32 	%r2764, %r2747, %r2723, 0x3340U;
	prmt.b32 	%r2765, %r2731, %r2739, 0x3340U;
	prmt.b32 	%r2766, %r2765, %r2764, 0x5410U;
	prmt.b32 	%r2767, %r2746, %r2722, 0x3340U;
	prmt.b32 	%r2768, %r2730, %r2738, 0x3340U;
	prmt.b32 	%r2769, %r2768, %r2767, 0x5410U;
	prmt.b32 	%r2770, %r2745, %r2721, 0x3340U;
	prmt.b32 	%r2771, %r2729, %r2737, 0x3340U;
	prmt.b32 	%r2772, %r2771, %r2770, 0x5410U;
	st.local.v4.b32 	[%rd4+16], {%r2772, %r2769, %r2766, %r2763};
	cvta.to.global.u64 	%rd242, %rd253;
	mul.wide.u32 	%rd243, %r1, 36;
	add.s64 	%rd244, %rd242, %rd243;
	st.global.u32 	[%rd244], %r1;
	st.global.u8 	[%rd244+4], %rs1;
	st.global.u8 	[%rd244+5], %rs9;
	st.global.u8 	[%rd244+6], %rs17;
	st.global.u8 	[%rd244+7], %rs25;
	st.global.u8 	[%rd244+8], %rs2;
	st.global.u8 	[%rd244+9], %rs10;
	st.global.u8 	[%rd244+10], %rs18;
	st.global.u8 	[%rd244+11], %rs26;
	st.global.u8 	[%rd244+12], %rs3;
	st.global.u8 	[%rd244+13], %rs11;
	st.global.u8 	[%rd244+14], %rs19;
	st.global.u8 	[%rd244+15], %rs27;
	st.global.u8 	[%rd244+16], %rs4;
	st.global.u8 	[%rd244+17], %rs12;
	st.global.u8 	[%rd244+18], %rs20;
	st.global.u8 	[%rd244+19], %rs28;
	st.global.u8 	[%rd244+20], %rs5;
	st.global.u8 	[%rd244+21], %rs13;
	st.global.u8 	[%rd244+22], %rs21;
	st.global.u8 	[%rd244+23], %rs29;
	st.global.u8 	[%rd244+24], %rs6;
	st.global.u8 	[%rd244+25], %rs14;
	st.global.u8 	[%rd244+26], %rs22;
	st.global.u8 	[%rd244+27], %rs30;
	st.global.u8 	[%rd244+28], %rs7;
	st.global.u8 	[%rd244+29], %rs15;
	st.global.u8 	[%rd244+30], %rs23;
	st.global.u8 	[%rd244+31], %rs31;
	st.global.u8 	[%rd244+32], %rs8;
	st.global.u8 	[%rd244+33], %rs16;
	st.global.u8 	[%rd244+34], %rs24;
	st.global.u8 	[%rd244+35], %rs32;
	cvta.to.global.u64 	%rd245, %rd256;
	atom.global.add.u64 	%rd246, [%rd245], 192;
	mov.b32 	%r2888, 0;
$L__BB0_91:
	cvt.u64.u32 	%rd247, %r2888;
	add.s64 	%rd248, %rd4, %rd247;
	ld.local.u8 	%rs33, [%rd248];
	mov.u64 	%rd249, target;
	add.s64 	%rd250, %rd249, %rd247;
	ld.const.u8 	%rs34, [%rd250];
	setp.lt.u16 	%p55, %rs33, %rs34;
	@%p55 bra 	$L__BB0_93;
	setp.le.u16 	%p56, %rs33, %rs34;
	add.s32 	%r327, %r2888, 1;
	setp.lt.u32 	%p57, %r2888, 31;
	and.pred  	%p58, %p56, %p57;
	mov.u32 	%r2888, %r327;
	@%p58 bra 	$L__BB0_91;
	bra.uni 	$L__BB0_95;
$L__BB0_93:
	ld.param.u64 	%rd254, [_Z11mine_kernelP6ResultPjPhjPy_param_1];
	cvta.to.global.u64 	%rd251, %rd254;
	atom.global.min.u32 	%r2773, [%rd251], %r1;
	setp.ge.u32 	%p59, %r1, %r2773;
	@%p59 bra 	$L__BB0_95;
	ld.param.u64 	%rd255, [_Z11mine_kernelP6ResultPjPhjPy_param_2];
	cvta.to.global.u64 	%rd252, %rd255;
	st.global.u8 	[%rd252], %rs1;
	st.global.u8 	[%rd252+1], %rs9;
	st.global.u8 	[%rd252+2], %rs17;
	st.global.u8 	[%rd252+3], %rs25;
	st.global.u8 	[%rd252+4], %rs2;
	st.global.u8 	[%rd252+5], %rs10;
	st.global.u8 	[%rd252+6], %rs18;
	st.global.u8 	[%rd252+7], %rs26;
	st.global.u8 	[%rd252+8], %rs3;
	st.global.u8 	[%rd252+9], %rs11;
	st.global.u8 	[%rd252+10], %rs19;
	st.global.u8 	[%rd252+11], %rs27;
	st.global.u8 	[%rd252+12], %rs4;
	st.global.u8 	[%rd252+13], %rs12;
	st.global.u8 	[%rd252+14], %rs20;
	st.global.u8 	[%rd252+15], %rs28;
	st.global.u8 	[%rd252+16], %rs5;
	st.global.u8 	[%rd252+17], %rs13;
	st.global.u8 	[%rd252+18], %rs21;
	st.global.u8 	[%rd252+19], %rs29;
	st.global.u8 	[%rd252+20], %rs6;
	st.global.u8 	[%rd252+21], %rs14;
	st.global.u8 	[%rd252+22], %rs22;
	st.global.u8 	[%rd252+23], %rs30;
	st.global.u8 	[%rd252+24], %rs7;
	st.global.u8 	[%rd252+25], %rs15;
	st.global.u8 	[%rd252+26], %rs23;
	st.global.u8 	[%rd252+27], %rs31;
	st.global.u8 	[%rd252+28], %rs8;
	st.global.u8 	[%rd252+29], %rs16;
	st.global.u8 	[%rd252+30], %rs24;
	st.global.u8 	[%rd252+31], %rs32;
$L__BB0_95:
	ret;

}


// ===== COMPILED SASS (sm_100) =====

	.target	sm_100

	.elftype	@"ET_EXEC"


//--------------------- .note.nv.tkinfo           --------------------------
	.section	.note.nv.tkinfo,"",@"SHT_NOTE"
	.sectionflags	@"SHF_NOTE_NV_TKINFO"
	.tkinfo
        /*0018*/ 	.word	0x00000002
        /*0030*/ 	.string	""
        /*0030*/ 	.string	"ptxas"
        /*0030*/ 	.string	"Cuda compilation tools, release 13.0, V13.0.88"
        /*0030*/ 	.string	"Build cuda_13.0.r13.0/compiler.36424714_0"
        /*0030*/ 	.string	"-arch sm_100 -m 64 "



//--------------------- .note.nv.cuinfo           --------------------------
	.section	.note.nv.cuinfo,"",@"SHT_NOTE"
	.sectionflags	@"SHF_NOTE_NV_CUINFO"
        /*0018*/ 	.short	0x0002
        /*001a*/ 	.short	0x0064
        /*001c*/ 	.short	0x0082
	.zero		2


//--------------------- .nv.info                  --------------------------
	.section	.nv.info,"",@"SHT_CUDA_INFO"
	.align	4


	//----- nvinfo : EIATTR_REGCOUNT
	.align		4
        /*0000*/ 	.byte	0x04, 0x2f
        /*0002*/ 	.short	(.L_5 - .L_4)
	.align		4
.L_4:
        /*0004*/ 	.word	index@(_Z11mine_kernelP6ResultPjPhjPy)
        /*0008*/ 	.word	0x00000029


	//----- nvinfo : EIATTR_FRAME_SIZE
	.align		4
.L_5:
        /*000c*/ 	.byte	0x04, 0x11
        /*000e*/ 	.short	(.L_7 - .L_6)
	.align		4
.L_6:
        /*0010*/ 	.word	index@(_Z11mine_kernelP6ResultPjPhjPy)
        /*0014*/ 	.word	0x000001c0


	//----- nvinfo : EIATTR_MIN_STACK_SIZE
	.align		4
.L_7:
        /*0018*/ 	.byte	0x04, 0x12
        /*001a*/ 	.short	(.L_9 - .L_8)
	.align		4
.L_8:
        /*001c*/ 	.word	index@(_Z11mine_kernelP6ResultPjPhjPy)
        /*0020*/ 	.word	0x000001c0
.L_9:


//--------------------- .nv.compat                --------------------------
	.section	.nv.compat,"",@"SHT_CUDA_COMPAT_INFO"
	.align	4
        /*0000*/ 	.byte	0x02, 0x09, 0x00, 0x00, 0x02, 0x02, 0x01, 0x00, 0x02, 0x05, 0x05, 0x00, 0x03, 0x07, 0x01, 0x01
        /*0010*/ 	.byte	0x02, 0x03, 0x00, 0x00, 0x02, 0x06, 0x01, 0x00, 0x04, 0x0b, 0x08, 0x00, 0x09, 0x00, 0x00, 0x00
        /*0020*/ 	.byte	0x00, 0x00, 0x00, 0x00


//--------------------- .nv.info._Z11mine_kernelP6ResultPjPhjPy --------------------------
	.section	.nv.info._Z11mine_kernelP6ResultPjPhjPy,"",@"SHT_CUDA_INFO"
	.sectionflags	@""
	.align	4


	//----- nvinfo : EIATTR_CUDA_API_VERSION
	.align		4
        /*0000*/ 	.byte	0x04, 0x37
        /*0002*/ 	.short	(.L_11 - .L_10)
.L_10:
        /*0004*/ 	.word	0x00000082


	//----- nvinfo : EIATTR_KPARAM_INFO
	.align		4
.L_11:
        /*0008*/ 	.byte	0x04, 0x17
        /*000a*/ 	.short	(.L_13 - .L_12)
.L_12:
        /*000c*/ 	.word	0x00000000
        /*0010*/ 	.short	0x0004
        /*0012*/ 	.short	0x0020
        /*0014*/ 	.byte	0x00, 0xf5, 0x21, 0x00


	//----- nvinfo : EIATTR_KPARAM_INFO
	.align		4
.L_13:
        /*0018*/ 	.byte	0x04, 0x17
        /*001a*/ 	.short	(.L_15 - .L_14)
.L_14:
        /*001c*/ 	.word	0x00000000
        /*0020*/ 	.short	0x0003
        /*0022*/ 	.short	0x0018
        /*0024*/ 	.byte	0x00, 0xf0, 0x11, 0x00


	//----- nvinfo : EIATTR_KPARAM_INFO
	.align		4
.L_15:
        /*0028*/ 	.byte	0x04, 0x17
        /*002a*/ 	.short	(.L_17 - .L_16)
.L_16:
        /*002c*/ 	.word	0x00000000
        /*0030*/ 	.short	0x0002
        /*0032*/ 	.short	0x0010
        /*0034*/ 	.byte	0x00, 0xf5, 0x21, 0x00


	//----- nvinfo : EIATTR_KPARAM_INFO
	.align		4
.L_17:
        /*0038*/ 	.byte	0x04, 0x17
        /*003a*/ 	.short	(.L_19 - .L_18)
.L_18:
        /*003c*/ 	.word	0x00000000
        /*0040*/ 	.short	0x0001
        /*0042*/ 	.short	0x0008
        /*0044*/ 	.byte	0x00, 0xf5, 0x21, 0x00


	//----- nvinfo : EIATTR_KPARAM_INFO
	.align		4
.L_19:
        /*0048*/ 	.byte	0x04, 0x17
        /*004a*/ 	.short	(.L_21 - .L_20)
.L_20:
        /*004c*/ 	.word	0x00000000
        /*0050*/ 	.short	0x0000
        /*0052*/ 	.short	0x0000
        /*0054*/ 	.byte	0x00, 0xf5, 0x21, 0x00


	//----- nvinfo : EIATTR_SPARSE_MMA_MASK
	.align		4
.L_21:
        /*0058*/ 	.byte	0x03, 0x50
        /*005a*/ 	.short	0x0000


	//----- nvinfo : EIATTR_MAXREG_COUNT
	.align		4
        /*005c*/ 	.byte	0x03, 0x1b
        /*005e*/ 	.short	0x00ff


	//----- nvinfo : EIATTR_MERCURY_ISA_VERSION
	.align		4
        /*0060*/ 	.byte	0x03, 0x5f
        /*0062*/ 	.short	0x0101


	//----- nvinfo : EIATTR_INT_WARP_WIDE_INSTR_OFFSETS
	.align		4
        /*0064*/ 	.byte	0x04, 0x31
        /*0066*/ 	.short	(.L_23 - .L_22)


	//   ....[0]....
.L_22:
        /*0068*/ 	.word	0x0000ccc0


	//----- nvinfo : EIATTR_VRC_CTA_INIT_COUNT
	.align		4
.L_23:
        /*006c*/ 	.byte	0x02, 0x4a
	.zero		1
	.zero		1


	//----- nvinfo : EIATTR_EXIT_INSTR_OFFSETS
	.align		4
        /*0070*/ 	.byte	0x04, 0x1c
        /*0072*/ 	.short	(.L_25 - .L_24)


	//   ....[0]....
.L_24:
        /*0074*/ 	.word	0x0000d4a0


	//   ....[1]....
        /*0078*/ 	.word	0x0000d4f0


	//   ....[2]....
        /*007c*/ 	.word	0x0000d750


	//----- nvinfo : EIATTR_CRS_STACK_SIZE
	.align		4
.L_25:
        /*0080*/ 	.byte	0x04, 0x1e
        /*0082*/ 	.short	(.L_27 - .L_26)
.L_26:
        /*0084*/ 	.word	0x00000000


	//----- nvinfo : EIATTR_CBANK_PARAM_SIZE
	.align		4
.L_27:
        /*0088*/ 	.byte	0x03, 0x19
        /*008a*/ 	.short	0x0028


	//----- nvinfo : EIATTR_PARAM_CBANK
	.align		4
        /*008c*/ 	.byte	0x04, 0x0a
        /*008e*/ 	.short	(.L_29 - .L_28)
	.align		4
.L_28:
        /*0090*/ 	.word	index@(.nv.constant0._Z11mine_kernelP6ResultPjPhjPy)
        /*0094*/ 	.short	0x0380
        /*0096*/ 	.short	0x0028


	//----- nvinfo : EIATTR_SW_WAR
	.align		4
.L_29:
        /*0098*/ 	.byte	0x04, 0x36
        /*009a*/ 	.short	(.L_31 - .L_30)
.L_30:
        /*009c*/ 	.word	0x00000008
.L_31:


//--------------------- .nv.callgraph             --------------------------
	.section	.nv.callgraph,"",@"SHT_CUDA_CALLGRAPH"
	.align	4
	.sectionentsize	8
	.align		4
        /*0000*/ 	.word	0x00000000
	.align		4
        /*0004*/ 	.word	0xffffffff
	.align		4
        /*0008*/ 	.word	0x00000000
	.align		4
        /*000c*/ 	.word	0xfffffffe
	.align		4
        /*0010*/ 	.word	0x00000000
	.align		4
        /*0014*/ 	.word	0xfffffffd
	.align		4
        /*0018*/ 	.word	0x00000000
	.align		4
        /*001c*/ 	.word	0xfffffffc


//--------------------- .nv.constant4             --------------------------
	.section	.nv.constant4,"a",@progbits
	.align	8
	.align		8
.nv.constant4:
        /*0000*/ 	.dword	k_device


//--------------------- .nv.constant3             --------------------------
	.section	.nv.constant3,"a",@progbits
.nv.constant3:
	.type		target,@object
	.size		target,(d_merkleRoot - target)
target:
        /*0000*/ 	.byte	0x00, 0x00, 0xff, 0xff, 0xff, 0xff, 0xff, 0xff, 0xff, 0xff, 0xff, 0xff, 0xff, 0xff, 0xff, 0xff
        /*0010*/ 	.byte	0xff, 0xff, 0xff, 0xff, 0xff, 0xff, 0xff, 0xff, 0xff, 0xff, 0xff, 0xff, 0xff, 0xff, 0xff, 0xff
	.type		d_merkleRoot,@object
	.size		d_merkleRoot,(d_prevBlockHash - d_merkleRoot)
d_merkleRoot:
	.zero		32
	.type		d_prevBlockHash,@object
	.size		d_prevBlockHash,(.L_3 - d_prevBlockHash)
d_prevBlockHash:
	.zero		32
.L_3:


//--------------------- .text._Z11mine_kernelP6ResultPjPhjPy --------------------------
	.section	.text._Z11mine_kernelP6ResultPjPhjPy,"ax",@progbits
	.align	128
        .global         _Z11mine_kernelP6ResultPjPhjPy
        .type           _Z11mine_kernelP6ResultPjPhjPy,@function
        .size           _Z11mine_kernelP6ResultPjPhjPy,(.L_x_66 - _Z11mine_kernelP6ResultPjPhjPy)
        .other          _Z11mine_kernelP6ResultPjPhjPy,@"STO_CUDA_ENTRY STV_DEFAULT"
_Z11mine_kernelP6ResultPjPhjPy:
.text._Z11mine_kernelP6ResultPjPhjPy:
[----:B------:R-:W0:Y:S08]  /*0000*/  LDC R1, c[0x0][0x37c] ;  /* 0x0000df00ff017b82 */ /* 0x000e300000000800 */
[----:B------:R-:W1:Y:S01]  /*0010*/  LDC.64 R16, c[0x3][0x48] ;  /* 0x00c01200ff107b82 */ /* 0x000e620000000a00 */
[----:B0-----:R-:W-:Y:S01]  /*0020*/  VIADD R1, R1, 0xfffffe40 ;  /* 0xfffffe4001017836 */ /* 0x001fe20000000000 */
[----:B------:R-:W0:Y:S04]  /*0030*/  LDCU.64 UR8, c[0x0][0x358] ;  /* 0x00006b00ff0877ac */ /* 0x000e280008000a00 */
[----:B------:R-:W-:Y:S02]  /*0040*/  STL [R1+0x140], RZ ;  /* 0x000140ff01007387 */ /* 0x000fe40000100800 */
[----:B------:R-:W2:Y:S02]  /*0050*/  LDC.U8 R11, c[0x3][0x49] ;  /* 0x00c01240ff0b7b82 */ /* 0x000ea40000000000 */
[----:B------:R-:W-:Y:S06]  /*0060*/  STL.64 [R1+0x148], RZ ;  /* 0x000148ff01007387 */ /* 0x000fec0000100a00 */
[----:B------:R-:W3:Y:S08]  /*0070*/  LDC.64 R6, c[0x3][0x40] ;  /* 0x00c01000ff067b82 */ /* 0x000ef00000000a00 */
[----:B------:R-:W4:Y:S01]  /*0080*/  LDC.U8 R10, c[0x3][0x45] ;  /* 0x00c01140ff0a7b82 */ /* 0x000f220000000000 */
[----:B-1----:R-:W-:-:S02]  /*0090*/  LOP3.LUT R16, R16, 0xff, RZ, 0xc0, !PT ;  /* 0x000000ff10107812 */ /* 0x002fc400078ec0ff */
[----:B------:R-:W-:-:S05]  /*00a0*/  LOP3.LUT R17, R17, 0xff, RZ, 0xc0, !PT ;  /* 0x000000ff11117812 */ /* 0x000fca00078ec0ff */
[----:B------:R-:W1:Y:S01]  /*00b0*/  LDC.U8 R23, c[0x3][0x43] ;  /* 0x00c010c0ff177b82 */ /* 0x000e620000000000 */
[----:B--2---:R-:W-:-:S07]  /*00c0*/  PRMT R11, R16, 0x3340, R11 ;  /* 0x00003340100b7816 */ /* 0x004fce000000000b */
[----:B------:R-:W1:Y:S01]  /*00d0*/  LDC.U8 R8, c[0x3][0x42] ;  /* 0x00c01080ff087b82 */ /* 0x000e620000000000 */
[----:B---3--:R-:W-:-:S07]  /*00e0*/  LOP3.LUT R7, R7, 0xff, RZ, 0xc0, !PT ;  /* 0x000000ff07077812 */ /* 0x008fce00078ec0ff */
[----:B------:R-:W2:Y:S01]  /*00f0*/  LDC.U8 R12, c[0x3][0x57] ;  /* 0x00c015c0ff0c7b82 */ /* 0x000ea20000000000 */
[----:B----4-:R-:W-:Y:S02]  /*0100*/  PRMT R10, R7, 0x3340, R10 ;  /* 0x00003340070a7816 */ /* 0x010fe4000000000a */
[----:B------:R-:W-:-:S05]  /*0110*/  LOP3.LUT R7, R6, 0xff, RZ, 0xc0, !PT ;  /* 0x000000ff06077812 */ /* 0x000fca00078ec0ff */
[----:B------:R-:W2:Y:S08]  /*0120*/  LDC.U8 R9, c[0x3][0x56] ;  /* 0x00c01580ff097b82 */ /* 0x000eb00000000000 */
[----:B------:R-:W3:Y:S01]  /*0130*/  LDC.64 R4, c[0x3][0x50] ;  /* 0x00c01400ff047b82 */ /* 0x000ee20000000a00 */
[----:B-1----:R-:W-:-:S07]  /*0140*/  PRMT R23, R8, 0x3340, R23 ;  /* 0x0000334008177816 */ /* 0x002fce0000000017 */
[----:B------:R-:W1:Y:S08]  /*0150*/  LDC.U8 R14, c[0x3][0x4b] ;  /* 0x00c012c0ff0e7b82 */ /* 0x000e700000000000 */
[----:B------:R-:W1:Y:S01]  /*0160*/  LDC.U8 R13, c[0x3][0x4a] ;  /* 0x00c01280ff0d7b82 */ /* 0x000e620000000000 */
[----:B--2---:R-:W-:-:S07]  /*0170*/  PRMT R12, R9, 0x3340, R12 ;  /* 0x00003340090c7816 */ /* 0x004fce000000000c */
[----:B------:R-:W2:Y:S01]  /*0180*/  LDC.U8 R0, c[0x3][0x47] ;  /* 0x00c011c0ff007b82 */ /* 0x000ea20000000000 */
[----:B---3--:R-:W-:-:S07]  /*0190*/  LOP3.LUT R5, R5, 0xff, RZ, 0xc0, !PT ;  /* 0x000000ff05057812 */ /* 0x008fce00078ec0ff */
[----:B------:R-:W2:Y:S08]  /*01a0*/  LDC.U8 R15, c[0x3][0x46] ;  /* 0x00c01180ff0f7b82 */ /* 0x000eb00000000000 */
[----:B------:R-:W3:Y:S01]  /*01b0*/  LDC.U8 R18, c[0x3][0x41] ;  /* 0x00c01040ff127b82 */ /* 0x000ee20000000000 */
[----:B-1----:R-:W-:-:S04]  /*01c0*/  PRMT R14, R13, 0x3340, R14 ;  /* 0x000033400d0e7816 */ /* 0x002fc8000000000e */
[----:B------:R-:W-:-:S03]  /*01d0*/  PRMT R11, R11, 0x5410, R14 ;  /* 0x000054100b0b7816 */ /* 0x000fc6000000000e */
[----:B------:R-:W1:Y:S08]  /*01e0*/  LDC.U8 R20, c[0x3][0x55] ;  /* 0x00c01540ff147b82 */ /* 0x000e700000000000 */
[----:B------:R-:W4:Y:S01]  /*01f0*/  LDC.U8 R16, c[0x3][0x51] ;  /* 0x00c01440ff107b82 */ /* 0x000f220000000000 */
[----:B--2---:R-:W-:-:S04]  /*0200*/  PRMT R13, R15, 0x3340, R0 ;  /* 0x000033400f0d7816 */ /* 0x004fc80000000000 */
[----:B------:R-:W-:-:S03]  /*0210*/  PRMT R10, R10, 0x5410, R13 ;  /* 0x000054100a0a7816 */ /* 0x000fc6000000000d */
[----:B------:R-:W2:Y:S01]  /*0220*/  LDC.U8 R22, c[0x3][0x5b] ;  /* 0x00c016c0ff167b82 */ /* 0x000ea20000000000 */
[----:B---3--:R-:W-:-:S07]  /*0230*/  PRMT R0, R7, 0x3340, R18 ;  /* 0x0000334007007816 */ /* 0x008fce0000000012 */
[----:B------:R-:W2:Y:S01]  /*0240*/  LDC.U8 R19, c[0x3][0x5a] ;  /* 0x00c01680ff137b82 */ /* 0x000ea20000000000 */
[----:B-1----:R-:W-:Y:S02]  /*0250*/  PRMT R15, R5, 0x3340, R20 ;  /* 0x00003340050f7816 */ /* 0x002fe40000000014 */
[----:B------:R-:W-:-:S05]  /*0260*/  LOP3.LUT R5, R4, 0xff, RZ, 0xc0, !PT ;  /* 0x000000ff04057812 */ /* 0x000fca00078ec0ff */
[----:B------:R-:W1:Y:S01]  /*0270*/  LDC.64 R2, c[0x3][0x58] ;  /* 0x00c01600ff027b82 */ /* 0x000e620000000a00 */
[----:B----4-:R-:W-:-:S07]  /*0280*/  PRMT R5, R5, 0x3340, R16 ;  /* 0x0000334005057816 */ /* 0x010fce0000000010 */
[----:B------:R-:W3:Y:S08]  /*0290*/  LDC.64 R8, c[0x3][0x20] ;  /* 0x00c00800ff087b82 */ /* 0x000ef00000000a00 */
[----:B------:R-:W4:Y:S01]  /*02a0*/  LDC.U8 R18, c[0x3][0x25] ;  /* 0x00c00940ff127b82 */ /* 0x000f220000000000 */
[----:B--2---:R-:W-:-:S07]  /*02b0*/  PRMT R22, R19, 0x3340, R22 ;  /* 0x0000334013167816 */ /* 0x004fce0000000016 */
[----:B------:R-:W2:Y:S01]  /*02c0*/  LDC.U8 R21, c[0x3][0x59] ;  /* 0x00c01640ff157b82 */ /* 0x000ea20000000000 */
[----:B-1----:R-:W-:-:S07]  /*02d0*/  LOP3.LUT R2, R2, 0xff, RZ, 0xc0, !PT ;  /* 0x000000ff02027812 */ /* 0x002fce00078ec0ff */
[----:B------:R-:W1:Y:S01]  /*02e0*/  LDC.U8 R4, c[0x3][0x4d] ;  /* 0x00c01340ff047b82 */ /* 0x000e620000000000 */
[----:B---3--:R-:W-:-:S07]  /*02f0*/  LOP3.LUT R9, R9, 0xff, RZ, 0xc0, !PT ;  /* 0x000000ff09097812 */ /* 0x008fce00078ec0ff */
[----:B------:R-:W3:Y:S01]  /*0300*/  LDC.64 R6, c[0x3][0x28] ;  /* 0x00c00a00ff067b82 */ /* 0x000ee20000000a00 */
[----:B----4-:R-:W-:Y:S02]  /*0310*/  PRMT R18, R9, 0x3340, R18 ;  /* 0x0000334009127816 */ /* 0x010fe40000000012 */
[----:B------:R-:W-:-:S05]  /*0320*/  LOP3.LUT R9, R3, 0xff, RZ, 0xc0, !PT ;  /* 0x000000ff03097812 */ /* 0x000fca00078ec0ff */
[----:B------:R-:W4:Y:S01]  /*0330*/  LDC.U8 R16, c[0x3][0x5d] ;  /* 0x00c01740ff107b82 */ /* 0x000f220000000000 */
[----:B--2---:R-:W-:-:S07]  /*0340*/  PRMT R21, R2, 0x3340, R21 ;  /* 0x0000334002157816 */ /* 0x004fce0000000015 */
[----:B------:R-:W2:Y:S01]  /*0350*/  LDC.U8 R19, c[0x3][0x29] ;  /* 0x00c00a40ff137b82 */ /* 0x000ea20000000000 */
[----:B-1----:R-:W-:Y:S02]  /*0360*/  PRMT R4, R17, 0x3340, R4 ;  /* 0x0000334011047816 */ /* 0x002fe40000000004 */
[----:B------:R-:W-:-:S05]  /*0370*/  LOP3.LUT R17, R8, 0xff, RZ, 0xc0, !PT ;  /* 0x000000ff08117812 */ /* 0x000fca00078ec0ff */
[----:B------:R-:W1:Y:S01]  /*0380*/  LDC.U8 R32, c[0x3][0x23] ;  /* 0x00c008c0ff207b82 */ /* 0x000e620000000000 */
[----:B---3--:R-:W-:-:S07]  /*0390*/  LOP3.LUT R6, R6, 0xff, RZ, 0xc0, !PT ;  /* 0x000000ff06067812 */ /* 0x008fce00078ec0ff */
[----:B------:R-:W1:Y:S01]  /*03a0*/  LDC.U8 R25, c[0x3][0x22] ;  /* 0x00c00880ff197b82 */ /* 0x000e620000000000 */
[----:B----4-:R-:W-:-:S07]  /*03b0*/  PRMT R16, R9, 0x3340, R16 ;  /* 0x0000334009107816 */ /* 0x010fce0000000010 */
[----:B------:R-:W3:Y:S01]  /*03c0*/  LDC.64 R2, c[0x3][0x38] ;  /* 0x00c00e00ff027b82 */ /* 0x000ee20000000a00 */
[----:B--2---:R-:W-:-:S07]  /*03d0*/  PRMT R19, R6, 0x3340, R19 ;  /* 0x0000334006137816 */ /* 0x004fce0000000013 */
[----:B------:R-:W2:Y:S08]  /*03e0*/  LDC.U8 R30, c[0x3][0x39] ;  /* 0x00c00e40ff1e7b82 */ /* 0x000eb00000000000 */
[----:B------:R-:W4:Y:S01]  /*03f0*/  LDC.64 R8, c[0x3][0x30] ;  /* 0x00c00c00ff087b82 */ /* 0x000f220000000a00 */
[----:B-1----:R-:W-:-:S07]  /*0400*/  PRMT R32, R25, 0x3340, R32 ;  /* 0x0000334019207816 */ /* 0x002fce0000000020 */
[----:B------:R-:W1:Y:S01]  /*0410*/  LDC.U8 R20, c[0x3][0x53] ;  /* 0x00c014c0ff147b82 */ /* 0x000e620000000000 */
[----:B---3--:R-:W-:Y:S02]  /*0420*/  LOP3.LUT R25, R2, 0xff, RZ, 0xc0, !PT ;  /* 0x000000ff02197812 */ /* 0x008fe400078ec0ff */
[----:B------:R-:W3:Y:S01]  /*0430*/  S2R R2, SR_TID.X ;  /* 0x0000000000027919 */ /* 0x000ee20000002100 */
[----:B------:R-:W-:-:S04]  /*0440*/  LOP3.LUT R3, R3, 0xff, RZ, 0xc0, !PT ;  /* 0x000000ff03037812 */ /* 0x000fc800078ec0ff */
[----:B------:R-:W1:Y:S01]  /*0450*/  LDC.U8 R33, c[0x3][0x52] ;  /* 0x00c01480ff217b82 */ /* 0x000e620000000000 */
[----:B--2---:R-:W-:-:S07]  /*0460*/  PRMT R30, R25, 0x3340, R30 ;  /* 0x00003340191e7816 */ /* 0x004fce000000001e */
[----:B------:R-:W2:Y:S01]  /*0470*/  LDC.U8 R36, c[0x3][0x2b] ;  /* 0x00c00ac0ff247b82 */ /* 0x000ea20000000000 */
[----:B----4-:R-:W-:Y:S02]  /*0480*/  LOP3.LUT R25, R8, 0xff, RZ, 0xc0, !PT ;  /* 0x000000ff08197812 */ /* 0x010fe400078ec0ff */
[----:B------:R-:W-:-:S05]  /*0490*/  LOP3.LUT R9, R9, 0xff, RZ, 0xc0, !PT ;  /* 0x000000ff09097812 */ /* 0x000fca00078ec0ff */
[----:B------:R-:W2:Y:S08]  /*04a0*/  LDC.U8 R29, c[0x3][0x2a] ;  /* 0x00c00a80ff1d7b82 */ /* 0x000eb00000000000 */
[----:B------:R-:W4:Y:S01]  /*04b0*/  LDC.U8 R37, c[0x3][0x5f] ;  /* 0x00c017c0ff257b82 */ /* 0x000f220000000000 */
[----:B-1----:R-:W-:-:S04]  /*04c0*/  PRMT R20, R33, 0x3340, R20 ;  /* 0x0000334021147816 */ /* 0x002fc80000000014 */
[----:B------:R-:W-:Y:S01]  /*04d0*/  PRMT R5, R5, 0x5410, R20 ;  /* 0x0000541005057816 */ /* 0x000fe20000000014 */
[----:B------:R-:W-:Y:S02]  /*04e0*/  IMAD.MOV.U32 R20, RZ, RZ, 0x6a09e667 ;  /* 0x6a09e667ff147424 */ /* 0x000fe400078e00ff */
[----:B------:R-:W4:Y:S08]  /*04f0*/  LDC.U8 R24, c[0x3][0x5e] ;  /* 0x00c01780ff187b82 */ /* 0x000f300000000000 */
[----:B------:R-:W1:Y:S01]  /*0500*/  LDC.U8 R6, c[0x3][0x31] ;  /* 0x00c00c40ff067b82 */ /* 0x000e620000000000 */
[----:B--2---:R-:W-:-:S04]  /*0510*/  PRMT R36, R29, 0x3340, R36 ;  /* 0x000033401d247816 */ /* 0x004fc80000000024 */
[----:B------:R-:W-:-:S03]  /*0520*/  PRMT R19, R19, 0x5410, R36 ;  /* 0x0000541013137816 */ /* 0x000fc60000000024 */
[----:B------:R-:W2:Y:S08]  /*0530*/  LDC.U8 R38, c[0x3][0x4f] ;  /* 0x00c013c0ff267b82 */ /* 0x000eb00000000000 */
[----:B------:R-:W2:Y:S01]  /*0540*/  LDC.U8 R31, c[0x3][0x4e] ;  /* 0x00c01380ff1f7b82 */ /* 0x000ea20000000000 */
[----:B----4-:R-:W-:-:S04]  /*0550*/  PRMT R37, R24, 0x3340, R37 ;  /* 0x0000334018257816 */ /* 0x010fc80000000025 */
[----:B------:R-:W-:-:S03]  /*0560*/  PRMT R16, R16, 0x5410, R37 ;  /* 0x0000541010107816 */ /* 0x000fc60000000025 */
[----:B------:R-:W4:Y:S01]  /*0570*/  LDC.U8 R28, c[0x3][0x35] ;  /* 0x00c00d40ff1c7b82 */ /* 0x000f220000000000 */
[----:B-1----:R-:W-:-:S07]  /*0580*/  PRMT R8, R25, 0x3340, R6 ;  /* 0x0000334019087816 */ /* 0x002fce0000000006 */
[----:B------:R-:W1:Y:S08]  /*0590*/  LDC.U8 R33, c[0x3][0x37] ;  /* 0x00c00dc0ff217b82 */ /* 0x000e700000000000 */
[----:B------:R-:W1:Y:S01]  /*05a0*/  LDC.U8 R24, c[0x3][0x36] ;  /* 0x00c00d80ff187b82 */ /* 0x000e620000000000 */
[----:B--2---:R-:W-:-:S04]  /*05b0*/  PRMT R38, R31, 0x3340, R38 ;  /* 0x000033401f267816 */ /* 0x004fc80000000026 */
[----:B------:R-:W-:-:S03]  /*05c0*/  PRMT R4, R4, 0x5410, R38 ;  /* 0x0000541004047816 */ /* 0x000fc60000000026 */
[----:B------:R-:W2:Y:S01]  /*05d0*/  LDC.U8 R29, c[0x3][0x2f] ;  /* 0x00c00bc0ff1d7b82 */ /* 0x000ea20000000000 */
[----:B----4-:R-:W-:Y:S02]  /*05e0*/  PRMT R28, R9, 0x3340, R28 ;  /* 0x00003340091c7816 */ /* 0x010fe4000000001c */
[----:B------:R-:W-:-:S05]  /*05f0*/  PRMT R9, R0, 0x5410, R23 ;  /* 0x0000541000097816 */ /* 0x000fca0000000017 */
[----:B------:R-:W2:Y:S08]  /*0600*/  LDC.U8 R6, c[0x3][0x2e] ;  /* 0x00c00b80ff067b82 */ /* 0x000eb00000000000 */
[----:B------:R-:W4:Y:S01]  /*0610*/  LDC.U8 R26, c[0x3][0x21] ;  /* 0x00c00840ff1a7b82 */ /* 0x000f220000000000 */
[----:B-1----:R-:W-:Y:S02]  /*0620*/  PRMT R33, R24, 0x3340, R33 ;  /* 0x0000334018217816 */ /* 0x002fe40000000021 */
[----:B------:R-:W-:-:S02]  /*0630*/  LOP3.LUT R24, R7, 0xff, RZ, 0xc0, !PT ;  /* 0x000000ff07187812 */ /* 0x000fc400078ec0ff */
[----:B------:R-:W-:-:S03]  /*0640*/  PRMT R7, R21, 0x5410, R22 ;  /* 0x0000541015077816 */ /* 0x000fc60000000016 */
[----:B------:R-:W1:Y:S08]  /*0650*/  LDC.U8 R31, c[0x3][0x33] ;  /* 0x00c00cc0ff1f7b82 */ /* 0x000e700000000000 */
[----:B------:R-:W1:Y:S01]  /*0660*/  LDC.U8 R14, c[0x3][0x32] ;  /* 0x00c00c80ff0e7b82 */ /* 0x000e620000000000 */
[----:B--2---:R-:W-:Y:S02]  /*0670*/  PRMT R29, R6, 0x3340, R29 ;  /* 0x00003340061d7816 */ /* 0x004fe4000000001d */
[----:B------:R-:W-:-:S05]  /*0680*/  PRMT R6, R15, 0x5410, R12 ;  /* 0x000054100f067816 */ /* 0x000fca000000000c */
[----:B------:R-:W3:Y:S01]  /*0690*/  S2UR UR4, SR_CTAID.X ;  /* 0x00000000000479c3 */ /* 0x000ee20000002500 */
[----:B----4-:R-:W-:Y:S01]  /*06a0*/  PRMT R17, R17, 0x3340, R26 ;  /* 0x0000334011117816 */ /* 0x010fe2000000001a */
[----:B------:R2:W-:Y:S03]  /*06b0*/  STL.128 [R1+0x180], R4 ;  /* 0x0001800401007387 */ /* 0x0005e60000100c00 */
[----:B------:R-:W-:-:S03]  /*06c0*/  PRMT R17, R17, 0x5410, R32 ;  /* 0x0000541011117816 */ /* 0x000fc60000000020 */
[----:B------:R-:W3:Y:S08]  /*06d0*/  LDC R25, c[0x0][0x360] ;  /* 0x0000d800ff197b82 */ /* 0x000ef00000000800 */
[----:B------:R-:W4:Y:S01]  /*06e0*/  LDC.U8 R13, c[0x3][0x2d] ;  /* 0x00c00b40ff0d7b82 */ /* 0x000f220000000000 */
[----:B-1----:R-:W-:Y:S02]  /*06f0*/  PRMT R31, R14, 0x3340, R31 ;  /* 0x000033400e1f7816 */ /* 0x002fe4000000001f */
[----:B--2---:R-:W-:-:S05]  /*0700*/  CS2R R4, SRZ ;  /* 0x0000000000047805 */ /* 0x004fca000001ff00 */
[----:B------:R-:W1:Y:S08]  /*0710*/  LDC R23, c[0x0][0x398] ;  /* 0x0000e600ff177b82 */ /* 0x000e700000000800 */
[----:B------:R-:W2:Y:S01]  /*0720*/  LDC.U8 R12, c[0x3][0x3d] ;  /* 0x00c00f40ff0c7b82 */ /* 0x000ea20000000000 */
[----:B---3--:R-:W-:Y:S02]  /*0730*/  IMAD R0, R25, UR4, R2 ;  /* 0x0000000419007c24 */ /* 0x008fe4000f8e0202 */
[----:B------:R-:W-:-:S03]  /*0740*/  IMAD.MOV.U32 R25, RZ, RZ, -0x64fa9774 ;  /* 0x9b05688cff197424 */ /* 0x000fc600078e00ff */
[--C-:B------:R-:W-:Y:S02]  /*0750*/  SHF.R.U32.HI R15, RZ, 0x18, R0.reuse ;  /* 0x00000018ff0f7819 */ /* 0x100fe40000011600 */
[----:B------:R-:W3:Y:S01]  /*0760*/  LDC.U8 R21, c[0x3][0x3f] ;  /* 0x00c00fc0ff157b82 */ /* 0x000ee20000000000 */
[----:B----4-:R-:W-:Y:S02]  /*0770*/  PRMT R14, R24, 0x3340, R13 ;  /* 0x00003340180e7816 */ /* 0x010fe4000000000d */
[----:B------:R-:W-:-:S04]  /*0780*/  SHF.R.U32.HI R24, RZ, 0x10, R0 ;  /* 0x00000010ff187819 */ /* 0x000fc80000011600 */
[----:B------:R-:W-:Y:S01]  /*0790*/  PRMT R24, R15, 0x3340, R24 ;  /* 0x000033400f187816 */ /* 0x000fe20000000018 */
[----:B------:R-:W3:Y:S01]  /*07a0*/  LDC.U8 R22, c[0x3][0x3e] ;  /* 0x00c00f80ff167b82 */ /* 0x000ee20000000000 */
[--C-:B-1----:R-:W-:Y:S02]  /*07b0*/  SHF.R.U32.HI R13, RZ, 0x18, R23.reuse ;  /* 0x00000018ff0d7819 */ /* 0x102fe40000011617 */
[--C-:B------:R-:W-:Y:S02]  /*07c0*/  SHF.R.U32.HI R2, RZ, 0x10, R23.reuse ;  /* 0x00000010ff027819 */ /* 0x100fe40000011617 */
[----:B------:R-:W-:Y:S02]  /*07d0*/  SHF.R.U32.HI R15, RZ, 0x8, R0 ;  /* 0x00000008ff0f7819 */ /* 0x000fe40000011600 */
[----:B------:R-:W-:Y:S01]  /*07e0*/  PRMT R13, R13, 0x3340, R2 ;  /* 0x000033400d0d7816 */ /* 0x000fe20000000002 */
[----:B------:R-:W1:Y:S01]  /*07f0*/  LDC.U8 R34, c[0x3][0x27] ;  /* 0x00c009c0ff227b82 */ /* 0x000e620000000000 */
[----:B------:R-:W-:-:S02]  /*0800*/  SHF.R.U32.HI R2, RZ, 0x8, R23 ;  /* 0x00000008ff027819 */ /* 0x000fc40000011617 */
[----:B--2---:R-:W-:Y:S02]  /*0810*/  PRMT R12, R3, 0x3340, R12 ;  /* 0x00003340030c7816 */ /* 0x004fe4000000000c */
[----:B------:R-:W-:Y:S01]  /*0820*/  PRMT R2, R2, 0x3340, R23 ;  /* 0x0000334002027816 */ /* 0x000fe20000000017 */
[----:B------:R-:W-:Y:S01]  /*0830*/  IMAD.MOV.U32 R23, RZ, RZ, -0x5ab00ac6 ;  /* 0xa54ff53aff177424 */ /* 0x000fe200078e00ff */
[----:B------:R-:W-:Y:S01]  /*0840*/  PRMT R15, R15, 0x3340, R0 ;  /* 0x000033400f0f7816 */ /* 0x000fe20000000000 */
[----:B------:R-:W1:Y:S01]  /*0850*/  LDC.U8 R27, c[0x3][0x26] ;  /* 0x00c00980ff1b7b82 */ /* 0x000e620000000000 */
[----:B------:R-:W-:Y:S01]  /*0860*/  PRMT R13, R13, 0x5410, R2 ;  /* 0x000054100d0d7816 */ /* 0x000fe20000000002 */
[----:B------:R-:W-:Y:S01]  /*0870*/  VIADD R2, R1, 0x100 ;  /* 0x0000010001027836 */ /* 0x000fe20000000000 */
[----:B------:R-:W-:Y:S01]  /*0880*/  PRMT R15, R24, 0x5410, R15 ;  /* 0x00005410180f7816 */ /* 0x000fe2000000000f */
[----:B------:R-:W-:-:S04]  /*0890*/  IMAD.MOV.U32 R24, RZ, RZ, 0x510e527f ;  /* 0x510e527fff187424 */ /* 0x000fc800078e00ff */
[----:B------:R-:W2:Y:S01]  /*08a0*/  LDC.U8 R35, c[0x3][0x3b] ;  /* 0x00c00ec0ff237b82 */ /* 0x000ea20000000000 */
[----:B---3--:R-:W-:Y:S01]  /*08b0*/  PRMT R3, R22, 0x3340, R21 ;  /* 0x0000334016037816 */ /* 0x008fe20000000015 */
[----:B------:R-:W-:Y:S02]  /*08c0*/  IMAD.MOV.U32 R21, RZ, RZ, -0x4498517b ;  /* 0xbb67ae85ff157424 */ /* 0x000fe400078e00ff */
[----:B------:R-:W-:Y:S01]  /*08d0*/  IMAD.MOV.U32 R22, RZ, RZ, 0x3c6ef372 ;  /* 0x3c6ef372ff167424 */ /* 0x000fe200078e00ff */
[----:B------:R-:W-:Y:S01]  /*08e0*/  PRMT R12, R12, 0x5410, R3 ;  /* 0x000054100c0c7816 */ /* 0x000fe20000000003 */
[----:B------:R-:W-:Y:S02]  /*08f0*/  IMAD.MOV.U32 R3, RZ, RZ, R1 ;  /* 0x000000ffff037224 */ /* 0x000fe400078e0001 */
[----:B------:R-:W2:Y:S01]  /*0900*/  LDC.U8 R26, c[0x3][0x3a] ;  /* 0x00c00e80ff1a7b82 */ /* 0x000ea20000000000 */
[----:B------:R3:W-:Y:S01]  /*0910*/  STL.128 [R1+0x150], R20 ;  /* 0x0001501401007387 */ /* 0x0007e20000100c00 */
[----:B-1----:R-:W-:Y:S01]  /*0920*/  PRMT R34, R27, 0x3340, R34 ;  /* 0x000033401b227816 */ /* 0x002fe20000000022 */
[----:B------:R-:W-:-:S03]  /*0930*/  IMAD.MOV.U32 R27, RZ, RZ, 0x5be0cd19 ;  /* 0x5be0cd19ff1b7424 */ /* 0x000fc600078e00ff */
[----:B------:R-:W-:Y:S02]  /*0940*/  PRMT R18, R18, 0x5410, R34 ;  /* 0x0000541012127816 */ /* 0x000fe40000000022 */
[----:B---3--:R-:W-:Y:S01]  /*0950*/  PRMT R21, R8, 0x5410, R31 ;  /* 0x0000541008157816 */ /* 0x008fe2000000001f */
[----:B------:R-:W-:Y:S01]  /*0960*/  IMAD.MOV.U32 R8, RZ, RZ, 0x20 ;  /* 0x00000020ff087424 */ /* 0x000fe200078e00ff */
[----:B------:R-:W-:Y:S01]  /*0970*/  PRMT R20, R14, 0x5410, R29 ;  /* 0x000054100e147816 */ /* 0x000fe2000000001d */
[----:B------:R-:W-:Y:S01]  /*0980*/  IMAD.MOV.U32 R14, RZ, RZ, -0xffe3 ;  /* 0xffff001dff0e7424 */ /* 0x000fe200078e00ff */
[----:B------:R-:W-:Y:S01]  /*0990*/  PRMT R22, R28, 0x5410, R33 ;  /* 0x000054101c167816 */ /* 0x000fe20000000021 */
[----:B------:R-:W-:Y:S01]  /*09a0*/  STL.128 [R1+0x190], R16 ;  /* 0x0001901001007387 */ /* 0x000fe20000100c00 */
[----:B--2---:R-:W-:Y:S01]  /*09b0*/  PRMT R35, R26, 0x3340, R35 ;  /* 0x000033401a237816 */ /* 0x004fe20000000023 */
[----:B------:R-:W-:Y:S02]  /*09c0*/  IMAD.MOV.U32 R26, RZ, RZ, 0x1f83d9ab ;  /* 0x1f83d9abff1a7424 */ /* 0x000fe400078e00ff */
[----:B------:R-:W-:Y:S01]  /*09d0*/  STL.128 [R1+0x170], R8 ;  /* 0x0001700801007387 */ /* 0x000fe20000100c00 */
[----:B------:R-:W-:-:S03]  /*09e0*/  PRMT R23, R30, 0x5410, R35 ;  /* 0x000054101e177816 */ /* 0x000fc60000000023 */
[----:B------:R-:W-:Y:S04]  /*09f0*/  STL.128 [R1+0x1b0], R12 ;  /* 0x0001b00c01007387 */ /* 0x000fe80000100c00 */
[----:B------:R-:W-:Y:S04]  /*0a00*/  STL.128 [R1+0x1a0], R20 ;  /* 0x0001a01401007387 */ /* 0x000fe80000100c00 */
[----:B------:R1:W-:Y:S02]  /*0a10*/  STL.128 [R1+0x160], R24 ;  /* 0x0001601801007387 */ /* 0x0003e40000100c00 */
[----:B-1----:R-:W-:-:S02]  /*0a20*/  VIADD R24, R1, 0x24 ;  /* 0x0000002401187836 */ /* 0x002fc40000000000 */
[----:B0-----:R-:W-:-:S07]  /*0a30*/  IMAD.MOV.U32 R26, RZ, RZ, RZ ;  /* 0x000000ffff1a7224 */ /* 0x001fce00078e00ff */
.L_x_4:
[----:B------:R-:W-:-:S06]  /*0a40*/  IMAD.IADD R6, R1, 0x1, R4 ;  /* 0x0000000101067824 */ /* 0x000fcc00078e0204 */
[----:B------:R-:W2:Y:S01]  /*0a50*/  LDL.U8 R6, [R6+0x170] ;  /* 0x0001700006067983 */ /* 0x000ea20000100000 */
[----:B------:R-:W-:-:S05]  /*0a60*/  IMAD.IADD R7, R1, 0x1, R26 ;  /* 0x0000000101077824 */ /* 0x000fca00078e021a */
[----:B0-2---:R0:W-:Y:S04]  /*0a70*/  STL.U8 [R7+0x100], R6 ;  /* 0x0001000607007387 */ /* 0x0051e80000100000 */
[----:B------:R-:W2:Y:S01]  /*0a80*/  LDL R26, [R1+0x140] ;  /* 0x00014000011a7983 */ /* 0x000ea20000100800 */
[----:B------:R-:W-:Y:S01]  /*0a90*/  IADD3 R4, P0, PT, R4, 0x1, RZ ;  /* 0x0000000104047810 */ /* 0x000fe20007f1e0ff */
[----:B------:R-:W-:Y:S04]  /*0aa0*/  BSSY.RECONVERGENT B0, `(.L_x_0) ;  /* 0x00001bd000007945 */ /* 0x000fe80003800200 */
[----:B------:R-:W-:Y:S01]  /*0ab0*/  IMAD.X R5, RZ, RZ, R5, P0 ;  /* 0x000000ffff057224 */ /* 0x000fe200000e0605 */
[----:B------:R-:W-:-:S04]  /*0ac0*/  ISETP.NE.U32.AND P0, PT, R4, 0x50, PT ;  /* 0x000000500400780c */ /* 0x000fc80003f05070 */
[----:B------:R-:W-:Y:S01]  /*0ad0*/  ISETP.NE.AND.EX P0, PT, R5, RZ, PT, P0 ;  /* 0x000000ff0500720c */ /* 0x000fe20003f05300 */
[----:B--2---:R-:W-:-:S05]  /*0ae0*/  VIADD R26, R26, 0x1 ;  /* 0x000000011a1a7836 */ /* 0x004fca0000000000 */
[----:B------:R0:W-:Y:S01]  /*0af0*/  STL [R1+0x140], R26 ;  /* 0x0001401a01007387 */ /* 0x0001e20000100800 */
[----:B------:R-:W-:-:S13]  /*0b00*/  ISETP.NE.AND P1, PT, R26, 0x40, PT ;  /* 0x000000401a00780c */ /* 0x000fda0003f25270 */
[----:B0-----:R-:W-:Y:S05]  /*0b10*/  @P1 BRA `(.L_x_1) ;  /* 0x0000001800d41947 */ /* 0x001fea0003800000 */
[----:B------:R-:W2:Y:S02]  /*0b20*/  LDL.128 R8, [R1+0x100] ;  /* 0x0001000001087983 */ /* 0x000ea40000100c00 */
[----:B--2---:R-:W-:Y:S02]  /*0b30*/  PRMT R14, R8, 0x7771, RZ ;  /* 0x00007771080e7816 */ /* 0x004fe400000000ff */
[----:B------:R-:W-:Y:S02]  /*0b40*/  PRMT R12, R9, 0x7771, RZ ;  /* 0x00007771090c7816 */ /* 0x000fe400000000ff */
[----:B------:R-:W-:Y:S01]  /*0b50*/  PRMT R16, R10, 0x7771, RZ ;  /* 0x000077710a107816 */ /* 0x000fe200000000ff */
[----:B------:R-:W-:Y:S01]  /*0b60*/  IMAD.U32 R14, R14, 0x10000, RZ ;  /* 0x000100000e0e7824 */ /* 0x000fe200078e00ff */
[----:B------:R-:W-:Y:S01]  /*0b70*/  PRMT R20, R11, 0x7771, RZ ;  /* 0x000077710b147816 */ /* 0x000fe200000000ff */
[----:B------:R-:W-:Y:S01]  /*0b80*/  IMAD.U32 R12, R12, 0x10000, RZ ;  /* 0x000100000c0c7824 */ /* 0x000fe200078e00ff */
[----:B------:R-:W-:Y:S01]  /*0b90*/  PRMT R15, R8, 0x7770, RZ ;  /* 0x00007770080f7816 */ /* 0x000fe200000000ff */
[----:B------:R-:W-:Y:S01]  /*0ba0*/  IMAD.U32 R16, R16, 0x10000, RZ ;  /* 0x0001000010107824 */ /* 0x000fe200078e00ff */
[----:B------:R-:W-:Y:S01]  /*0bb0*/  PRMT R7, R8, 0x7772, RZ ;  /* 0x0000777208077816 */ /* 0x000fe200000000ff */
[----:B------:R-:W-:Y:S01]  /*0bc0*/  IMAD.U32 R20, R20, 0x10000, RZ ;  /* 0x0001000014147824 */ /* 0x000fe200078e00ff */
[----:B------:R-:W-:-:S02]  /*0bd0*/  PRMT R13, R9, 0x7770, RZ ;  /* 0x00007770090d7816 */ /* 0x000fc400000000ff */
[----:B------:R-:W-:Y:S01]  /*0be0*/  PRMT R6, R9, 0x7772, RZ ;  /* 0x0000777209067816 */ /* 0x000fe200000000ff */
[----:B------:R-:W-:Y:S01]  /*0bf0*/  IMAD.SHL.U32 R7, R7, 0x100, RZ ;  /* 0x0000010007077824 */ /* 0x000fe200078e00ff */
[C---:B------:R-:W-:Y:S02]  /*0c00*/  PRMT R17, R10.reuse, 0x7770, RZ ;  /* 0x000077700a117816 */ /* 0x040fe400000000ff */
[----:B------:R-:W-:Y:S01]  /*0c10*/  PRMT R18, R10, 0x7772, RZ ;  /* 0x000077720a127816 */ /* 0x000fe200000000ff */
[----:B------:R-:W-:Y:S01]  /*0c20*/  IMAD.SHL.U32 R6, R6, 0x100, RZ ;  /* 0x0000010006067824 */ /* 0x000fe200078e00ff */
[C---:B------:R-:W-:Y:S02]  /*0c30*/  PRMT R21, R11.reuse, 0x7770, RZ ;  /* 0x000077700b157816 */ /* 0x040fe400000000ff */
[----:B------:R-:W-:Y:S01]  /*0c40*/  PRMT R19, R11, 0x7772, RZ ;  /* 0x000077720b137816 */ /* 0x000fe200000000ff */
[----:B------:R-:W-:Y:S01]  /*0c50*/  IMAD.SHL.U32 R18, R18, 0x100, RZ ;  /* 0x0000010012127824 */ /* 0x000fe200078e00ff */
[----:B------:R-:W-:-:S02]  /*0c60*/  LOP3.LUT R14, R14, 0xff0000, RZ, 0xc0, !PT ;  /* 0x00ff00000e0e7812 */ /* 0x000fc400078ec0ff */
[----:B------:R-:W-:Y:S01]  /*0c70*/  LOP3.LUT R12, R12, 0xff0000, RZ, 0xc0, !PT ;  /* 0x00ff00000c0c7812 */ /* 0x000fe200078ec0ff */
[----:B------:R-:W-:Y:S01]  /*0c80*/  IMAD.SHL.U32 R19, R19, 0x100, RZ ;  /* 0x0000010013137824 */ /* 0x000fe200078e00ff */
[----:B------:R-:W-:Y:S01]  /*0c90*/  LOP3.LUT R16, R16, 0xff0000, RZ, 0xc0, !PT ;  /* 0x00ff000010107812 */ /* 0x000fe200078ec0ff */
[----:B------:R-:W-:Y:S01]  /*0ca0*/  IMAD R15, R15, 0x1000000, R14 ;  /* 0x010000000f0f7824 */ /* 0x000fe200078e020e */
[----:B------:R-:W-:Y:S01]  /*0cb0*/  LOP3.LUT R20, R20, 0xff0000, RZ, 0xc0, !PT ;  /* 0x00ff000014147812 */ /* 0x000fe200078ec0ff */
[----:B------:R-:W-:Y:S01]  /*0cc0*/  IMAD R12, R13, 0x1000000, R12 ;  /* 0x010000000d0c7824 */ /* 0x000fe200078e020c */
[----:B------:R-:W-:Y:S01]  /*0cd0*/  PRMT R8, R8, 0x7773, RZ ;  /* 0x0000777308087816 */ /* 0x000fe200000000ff */
[----:B------:R-:W-:Y:S01]  /*0ce0*/  IMAD R17, R17, 0x1000000, R16 ;  /* 0x0100000011117824 */ /* 0x000fe200078e0210 */
[----:B------:R-:W-:Y:S01]  /*0cf0*/  PRMT R9, R9, 0x7773, RZ ;  /* 0x0000777309097816 */ /* 0x000fe200000000ff */
[----:B------:R-:W-:Y:S01]  /*0d00*/  IMAD R20, R21, 0x1000000, R20 ;  /* 0x0100000015147824 */ /* 0x000fe200078e0214 */
[----:B------:R-:W-:-:S02]  /*0d10*/  PRMT R10, R10, 0x7773, RZ ;  /* 0x000077730a0a7816 */ /* 0x000fc400000000ff */
[----:B------:R-:W-:Y:S02]  /*0d20*/  PRMT R11, R11, 0x7773, RZ ;  /* 0x000077730b0b7816 */ /* 0x000fe400000000ff */
[----:B------:R-:W-:Y:S02]  /*0d30*/  LOP3.LUT R8, R8, R15, R7, 0xfe, !PT ;  /* 0x0000000f08087212 */ /* 0x000fe400078efe07 */
[----:B------:R-:W-:Y:S02]  /*0d40*/  LOP3.LUT R9, R9, R12, R6, 0xfe, !PT ;  /* 0x0000000c09097212 */ /* 0x000fe400078efe06 */
[----:B------:R-:W-:Y:S02]  /*0d50*/  LOP3.LUT R10, R10, R17, R18, 0xfe, !PT ;  /* 0x000000110a0a7212 */ /* 0x000fe400078efe12 */
[----:B------:R-:W-:-:S05]  /*0d60*/  LOP3.LUT R11, R11, R20, R19, 0xfe, !PT ;  /* 0x000000140b0b7212 */ /* 0x000fca00078efe13 */
[----:B------:R0:W-:Y:S04]  /*0d70*/  STL.128 [R3], R8 ;  /* 0x0000000803007387 */ /* 0x0001e80000100c00 */
        /* <DEDUP_REMOVED lines=14> */
[C---:B0-----:R-:W-:Y:S02]  /*0e60*/  PRMT R9, R14.reuse, 0x7770, RZ ;  /* 0x000077700e097816 */ /* 0x041fe400000000ff */
        /* <DEDUP_REMOVED lines=22> */
[----:B------:R0:W-:Y:S04]  /*0fd0*/  STL.128 [R3+0x10], R12 ;  /* 0x0000100c03007387 */ /* 0x0001e80000100c00 */
[----:B------:R-:W2:Y:S02]  /*0fe0*/  LDL.128 R16, [R1+0x120] ;  /* 0x0001200001107983 */ /* 0x000ea40000100c00 */
[----:B--2---:R-:W-:Y:S02]  /*0ff0*/  PRMT R9, R17, 0x7771, RZ ;  /* 0x0000777111097816 */ /* 0x004fe400000000ff */
[----:B------:R-:W-:Y:S02]  /*1000*/  PRMT R11, R16, 0x7771, RZ ;  /* 0x00007771100b7816 */ /* 0x000fe400000000ff */
[C---:B------:R-:W-:Y:S01]  /*1010*/  PRMT R21, R18.reuse, 0x7771, RZ ;  /* 0x0000777112157816 */ /* 0x040fe200000000ff */
[----:B------:R-:W-:Y:S01]  /*1020*/  IMAD.U32 R9, R9, 0x10000, RZ ;  /* 0x0001000009097824 */ /* 0x000fe200078e00ff */
[----:B------:R-:W-:Y:S01]  /*1030*/  PRMT R22, R19, 0x7771, RZ ;  /* 0x0000777113167816 */ /* 0x000fe200000000ff */
[----:B------:R-:W-:Y:S01]  /*1040*/  IMAD.U32 R11, R11, 0x10000, RZ ;  /* 0x000100000b0b7824 */ /* 0x000fe200078e00ff */
[----:B------:R-:W-:Y:S01]  /*1050*/  PRMT R10, R17, 0x7770, RZ ;  /* 0x00007770110a7816 */ /* 0x000fe200000000ff */
[----:B------:R-:W-:Y:S01]  /*1060*/  IMAD.U32 R21, R21, 0x10000, RZ ;  /* 0x0001000015157824 */ /* 0x000fe200078e00ff */
[----:B0-----:R-:W-:Y:S01]  /*1070*/  PRMT R12, R18, 0x7770, RZ ;  /* 0x00007770120c7816 */ /* 0x001fe200000000ff */
[----:B------:R-:W-:Y:S01]  /*1080*/  IMAD.U32 R22, R22, 0x10000, RZ ;  /* 0x0001000016167824 */ /* 0x000fe200078e00ff */
[----:B------:R-:W-:-:S02]  /*1090*/  PRMT R13, R18, 0x7772, RZ ;  /* 0x00007772120d7816 */ /* 0x000fc400000000ff */
[----:B------:R-:W-:Y:S02]  /*10a0*/  PRMT R14, R18, 0x7773, RZ ;  /* 0x00007773120e7816 */ /* 0x000fe400000000ff */
[----:B------:R-:W-:Y:S02]  /*10b0*/  LOP3.LUT R9, R9, 0xff0000, RZ, 0xc0, !PT ;  /* 0x00ff000009097812 */ /* 0x000fe400078ec0ff */
[C---:B------:R-:W-:Y:S02]  /*10c0*/  PRMT R20, R16.reuse, 0x7770, RZ ;  /* 0x0000777010147816 */ /* 0x040fe400000000ff */
[----:B------:R-:W-:Y:S01]  /*10d0*/  PRMT R7, R16, 0x7772, RZ ;  /* 0x0000777210077816 */ /* 0x000fe200000000ff */
[----:B------:R-:W-:Y:S01]  /*10e0*/  IMAD R10, R10, 0x1000000, R9 ;  /* 0x010000000a0a7824 */ /* 0x000fe200078e0209 */
[----:B------:R-:W-:Y:S01]  /*10f0*/  PRMT R6, R17, 0x7772, RZ ;  /* 0x0000777211067816 */ /* 0x000fe200000000ff */
[----:B------:R-:W-:Y:S01]  /*1100*/  IMAD.SHL.U32 R9, R13, 0x100, RZ ;  /* 0x000001000d097824 */ /* 0x000fe200078e00ff */
[----:B------:R-:W-:Y:S01]  /*1110*/  PRMT R23, R19, 0x7770, RZ ;  /* 0x0000777013177816 */ /* 0x000fe200000000ff */
[----:B------:R-:W-:Y:S01]  /*1120*/  IMAD.SHL.U32 R7, R7, 0x100, RZ ;  /* 0x0000010007077824 */ /* 0x000fe200078e00ff */
[----:B------:R-:W-:Y:S01]  /*1130*/  PRMT R18, R19, 0x7772, RZ ;  /* 0x0000777213127816 */ /* 0x000fe200000000ff */
[----:B------:R-:W-:Y:S01]  /*1140*/  IMAD.SHL.U32 R6, R6, 0x100, RZ ;  /* 0x0000010006067824 */ /* 0x000fe200078e00ff */
[----:B------:R-:W-:-:S02]  /*1150*/  LOP3.LUT R11, R11, 0xff0000, RZ, 0xc0, !PT ;  /* 0x00ff00000b0b7812 */ /* 0x000fc400078ec0ff */
[----:B------:R-:W-:Y:S01]  /*1160*/  LOP3.LUT R21, R21, 0xff0000, RZ, 0xc0, !PT ;  /* 0x00ff000015157812 */ /* 0x000fe200078ec0ff */
[----:B------:R-:W-:Y:S01]  /*1170*/  IMAD.SHL.U32 R18, R18, 0x100, RZ ;  /* 0x0000010012127824 */ /* 0x000fe200078e00ff */
[----:B------:R-:W-:Y:S01]  /*1180*/  LOP3.LUT R22, R22, 0xff0000, RZ, 0xc0, !PT ;  /* 0x00ff000016167812 */ /* 0x000fe200078ec0ff */
[----:B------:R-:W-:Y:S01]  /*1190*/  IMAD R11, R20, 0x1000000, R11 ;  /* 0x01000000140b7824 */ /* 0x000fe200078e020b */
[----:B------:R-:W-:Y:S01]  /*11a0*/  PRMT R16, R16, 0x7773, RZ ;  /* 0x0000777310107816 */ /* 0x000fe200000000ff */
[----:B------:R-:W-:Y:S01]  /*11b0*/  IMAD R21, R12, 0x1000000, R21 ;  /* 0x010000000c157824 */ /* 0x000fe200078e0215 */
[----:B------:R-:W-:Y:S01]  /*11c0*/  PRMT R17, R17, 0x7773, RZ ;  /* 0x0000777311117816 */ /* 0x000fe200000000ff */
[----:B------:R-:W-:Y:S01]  /*11d0*/  IMAD R22, R23, 0x1000000, R22 ;  /* 0x0100000017167824 */ /* 0x000fe200078e0216 */
[----:B------:R-:W-:Y:S02]  /*11e0*/  PRMT R15, R19, 0x7773, RZ ;  /* 0x00007773130f7816 */ /* 0x000fe400000000ff */
[----:B------:R-:W-:-:S02]  /*11f0*/  LOP3.LUT R12, R16, R11, R7, 0xfe, !PT ;  /* 0x0000000b100c7212 */ /* 0x000fc400078efe07 */
[----:B------:R-:W-:Y:S02]  /*1200*/  LOP3.LUT R13, R17, R10, R6, 0xfe, !PT ;  /* 0x0000000a110d7212 */ /* 0x000fe400078efe06 */
[----:B------:R-:W-:Y:S02]  /*1210*/  LOP3.LUT R14, R14, R21, R9, 0xfe, !PT ;  /* 0x000000150e0e7212 */ /* 0x000fe400078efe09 */
[----:B------:R-:W-:-:S05]  /*1220*/  LOP3.LUT R15, R15, R22, R18, 0xfe, !PT ;  /* 0x000000160f0f7212 */ /* 0x000fca00078efe12 */
[----:B------:R0:W-:Y:S04]  /*1230*/  STL.128 [R3+0x20], R12 ;  /* 0x0000200c03007387 */ /* 0x0001e80000100c00 */
[----:B------:R-:W2:Y:S01]  /*1240*/  LDL.128 R16, [R1+0x130] ;  /* 0x0001300001107983 */ /* 0x000ea20000100c00 */
[----:B------:R-:W-:Y:S01]  /*1250*/  UMOV UR4, URZ ;  /* 0x000000ff00047c82 */ /* 0x000fe20008000000 */
[----:B--2---:R-:W-:Y:S02]  /*1260*/  PRMT R11, R16, 0x7771, RZ ;  /* 0x00007771100b7816 */ /* 0x004fe400000000ff */
[----:B------:R-:W-:Y:S02]  /*1270*/  PRMT R9, R17, 0x7771, RZ ;  /* 0x0000777111097816 */ /* 0x000fe400000000ff */
[----:B------:R-:W-:Y:S01]  /*1280*/  PRMT R21, R18, 0x7771, RZ ;  /* 0x0000777112157816 */ /* 0x000fe200000000ff */
[----:B------:R-:W-:Y:S01]  /*1290*/  IMAD.U32 R11, R11, 0x10000, RZ ;  /* 0x000100000b0b7824 */ /* 0x000fe200078e00ff */
[----:B0-----:R-:W-:Y:S01]  /*12a0*/  PRMT R15, R19, 0x7771, RZ ;  /* 0x00007771130f7816 */ /* 0x001fe200000000ff */
[----:B------:R-:W-:Y:S01]  /*12b0*/  IMAD.U32 R9, R9, 0x10000, RZ ;  /* 0x0001000009097824 */ /* 0x000fe200078e00ff */
[C---:B------:R-:W-:Y:S01]  /*12c0*/  PRMT R20, R16.reuse, 0x7770, RZ ;  /* 0x0000777010147816 */ /* 0x040fe200000000ff */
        /* <DEDUP_REMOVED lines=28> */
[----:B------:R-:W-:Y:S01]  /*1490*/  LOP3.LUT R19, R19, R22, R13, 0xfe, !PT ;  /* 0x0000001613137212 */ /* 0x000fe200078efe0d */
[----:B------:R-:W-:-:S04]  /*14a0*/  IMAD.MOV.U32 R22, RZ, RZ, R24 ;  /* 0x000000ffff167224 */ /* 0x000fc800078e0018 */
[----:B------:R0:W-:Y:S03]  /*14b0*/  STL.128 [R3+0x30], R16 ;  /* 0x0000301003007387 */ /* 0x0001e60000100c00 */
.L_x_2:
[----:B------:R-:W2:Y:S04]  /*14c0*/  LDL R9, [R22+-0x20] ;  /* 0xffffe00016097983 */ /* 0x000ea80000100800 */
[----:B------:R-:W3:Y:S04]  /*14d0*/  LDL.64 R10, [R22+-0x1c] ;  /* 0xffffe400160a7983 */ /* 0x000ee80000100a00 */
[----:B------:R-:W4:Y:S04]  /*14e0*/  LDL R21, [R22] ;  /* 0x0000000016157983 */ /* 0x000f280000100800 */
[----:B------:R-:W5:Y:S04]  /*14f0*/  LDL.64 R6, [R22+0x4] ;  /* 0x0000040016067983 */ /* 0x000f680000100a00 */
[----:B------:R-:W5:Y:S04]  /*1500*/  LDL R25, [R22+-0x14] ;  /* 0xffffec0016197983 */ /* 0x000f680000100800 */
[----:B0-----:R-:W5:Y:S04]  /*1510*/  LDL R17, [R22+-0x10] ;  /* 0xfffff00016117983 */ /* 0x001f680000100800 */
[----:B------:R-:W5:Y:S04]  /*1520*/  LDL.64 R12, [R22+-0xc] ;  /* 0xfffff400160c7983 */ /* 0x000f680000100a00 */
[----:B------:R-:W5:Y:S04]  /*1530*/  LDL R28, [R22+0x10] ;  /* 0x00001000161c7983 */ /* 0x000f680000100800 */
[----:B------:R-:W5:Y:S04]  /*1540*/  LDL.64 R14, [R22+0x14] ;  /* 0x00001400160e7983 */ /* 0x000f680000100a00 */
[----:B------:R-:W5:Y:S01]  /*1550*/  LDL R23, [R22+-0x4] ;  /* 0xfffffc0016177983 */ /* 0x000f620000100800 */
[----:B------:R-:W-:-:S02]  /*1560*/  SHF.R.U32.HI R26, RZ, 0xa, R18 ;  /* 0x0000000aff1a7819 */ /* 0x000fc40000011612 */
[C-C-:B------:R-:W-:Y:S02]  /*1570*/  SHF.L.W.U32.HI R20, R18.reuse, 0xf, R18.reuse ;  /* 0x0000000f12147819 */ /* 0x140fe40000010e12 */
[----:B------:R-:W-:Y:S02]  /*1580*/  SHF.L.W.U32.HI R27, R18, 0xd, R18 ;  /* 0x0000000d121b7819 */ /* 0x000fe40000010e12 */
[--C-:B------:R-:W-:Y:S02]  /*1590*/  SHF.R.U32.HI R31, RZ, 0xa, R19.reuse ;  /* 0x0000000aff1f7819 */ /* 0x100fe40000011613 */
[C-C-:B------:R-:W-:Y:S02]  /*15a0*/  SHF.L.W.U32.HI R29, R19.reuse, 0xf, R19.reuse ;  /* 0x0000000f131d7819 */ /* 0x140fe40000010e13 */
[----:B------:R-:W-:Y:S02]  /*15b0*/  SHF.L.W.U32.HI R30, R19, 0xd, R19 ;  /* 0x0000000d131e7819 */ /* 0x000fe40000010e13 */
[----:B------:R-:W-:-:S02]  /*15c0*/  LOP3.LUT R18, R26, R20, R27, 0x96, !PT ;  /* 0x000000141a127212 */ /* 0x000fc400078e961b */
[----:B------:R-:W-:Y:S02]  /*15d0*/  LOP3.LUT R19, R31, R29, R30, 0x96, !PT ;  /* 0x0000001d1f137212 */ /* 0x000fe400078e961e */
[C-C-:B--2---:R-:W-:Y:S02]  /*15e0*/  SHF.L.W.U32.HI R20, R9.reuse, 0x19, R9.reuse ;  /* 0x0000001909147819 */ /* 0x144fe40000010e09 */
[--C-:B------:R-:W-:Y:S02]  /*15f0*/  SHF.L.W.U32.HI R27, R9, 0xe, R9.reuse ;  /* 0x0000000e091b7819 */ /* 0x100fe40000010e09 */
[----:B------:R-:W-:Y:S02]  /*1600*/  SHF.R.U32.HI R26, RZ, 0x3, R9 ;  /* 0x00000003ff1a7819 */ /* 0x000fe40000011609 */
[C-C-:B---3--:R-:W-:Y:S02]  /*1610*/  SHF.L.W.U32.HI R29, R10.reuse, 0x19, R10.reuse ;  /* 0x000000190a1d7819 */ /* 0x148fe40000010e0a */
[----:B------:R-:W-:-:S02]  /*1620*/  SHF.L.W.U32.HI R30, R10, 0xe, R10 ;  /* 0x0000000e0a1e7819 */ /* 0x000fc40000010e0a */
[----:B------:R-:W-:Y:S02]  /*1630*/  SHF.R.U32.HI R31, RZ, 0x3, R10 ;  /* 0x00000003ff1f7819 */ /* 0x000fe4000001160a */
[----:B------:R-:W-:Y:S02]  /*1640*/  LOP3.LUT R20, R26, R20, R27, 0x96, !PT ;  /* 0x000000141a147212 */ /* 0x000fe400078e961b */
[----:B------:R-:W-:Y:S02]  /*1650*/  LOP3.LUT R29, R31, R29, R30, 0x96, !PT ;  /* 0x0000001d1f1d7212 */ /* 0x000fe400078e961e */
[----:B----4-:R-:W-:Y:S02]  /*1660*/  IADD3 R21, PT, PT, R21, R20, R8 ;  /* 0x0000001415157210 */ /* 0x010fe40007ffe008 */
[----:B-----5:R-:W-:Y:S02]  /*1670*/  IADD3 R6, PT, PT, R6, R29, R9 ;  /* 0x0000001d06067210 */ /* 0x020fe40007ffe009 */
[C---:B------:R-:W-:Y:S01]  /*1680*/  SHF.L.W.U32.HI R26, R11.reuse, 0x19, R11 ;  /* 0x000000190b1a7819 */ /* 0x040fe20000010e0b */
[----:B------:R-:W-:Y:S01]  /*1690*/  IMAD.IADD R8, R18, 0x1, R21 ;  /* 0x0000000112087824 */ /* 0x000fe200078e0215 */
[----:B------:R-:W-:-:S02]  /*16a0*/  SHF.L.W.U32.HI R27, R11, 0xe, R11 ;  /* 0x0000000e0b1b7819 */ /* 0x000fc40000010e0b */
[----:B------:R-:W-:Y:S01]  /*16b0*/  SHF.R.U32.HI R30, RZ, 0x3, R11 ;  /* 0x00000003ff1e7819 */ /* 0x000fe2000001160b */
[----:B------:R-:W-:Y:S01]  /*16c0*/  IMAD.IADD R9, R19, 0x1, R6 ;  /* 0x0000000113097824 */ /* 0x000fe200078e0206 */
[--C-:B------:R-:W-:Y:S02]  /*16d0*/  SHF.L.W.U32.HI R6, R8, 0xf, R8.reuse ;  /* 0x0000000f08067819 */ /* 0x100fe40000010e08 */
[----:B------:R-:W-:Y:S02]  /*16e0*/  LOP3.LUT R26, R30, R26, R27, 0x96, !PT ;  /* 0x0000001a1e1a7212 */ /* 0x000fe400078e961b */
[--C-:B------:R-:W-:Y:S02]  /*16f0*/  SHF.L.W.U32.HI R19, R8, 0xd, R8.reuse ;  /* 0x0000000d08137819 */ /* 0x100fe40000010e08 */
[----:B------:R-:W-:Y:S02]  /*1700*/  SHF.R.U32.HI R18, RZ, 0xa, R8 ;  /* 0x0000000aff127819 */ /* 0x000fe40000011608 */
[----:B------:R-:W-:-:S02]  /*1710*/  SHF.L.W.U32.HI R20, R25, 0x19, R25 ;  /* 0x0000001919147819 */ /* 0x000fc40000010e19 */
[--C-:B------:R-:W-:Y:S02]  /*1720*/  SHF.L.W.U32.HI R21, R25, 0xe, R25.reuse ;  /* 0x0000000e19157819 */ /* 0x100fe40000010e19 */
[----:B------:R-:W-:Y:S02]  /*1730*/  SHF.R.U32.HI R27, RZ, 0x3, R25 ;  /* 0x00000003ff1b7819 */ /* 0x000fe40000011619 */
[----:B------:R-:W-:Y:S02]  /*1740*/  LOP3.LUT R6, R18, R6, R19, 0x96, !PT ;  /* 0x0000000612067212 */ /* 0x000fe400078e9613 */
[----:B------:R-:W-:Y:S02]  /*1750*/  IADD3 R7, PT, PT, R7, R26, R10 ;  /* 0x0000001a07077210 */ /* 0x000fe40007ffe00a */
[C-C-:B------:R-:W-:Y:S02]  /*1760*/  SHF.L.W.U32.HI R29, R9.reuse, 0xf, R9.reuse ;  /* 0x0000000f091d7819 */ /* 0x140fe40000010e09 */
[----:B------:R-:W-:-:S02]  /*1770*/  SHF.L.W.U32.HI R30, R9, 0xd, R9 ;  /* 0x0000000d091e7819 */ /* 0x000fc40000010e09 */
[----:B------:R-:W-:Y:S02]  /*1780*/  SHF.R.U32.HI R31, RZ, 0xa, R9 ;  /* 0x0000000aff1f7819 */ /* 0x000fe40000011609 */
[----:B------:R-:W-:Y:S01]  /*1790*/  LOP3.LUT R20, R27, R20, R21, 0x96, !PT ;  /* 0x000000141b147212 */ /* 0x000fe200078e9615 */
[----:B------:R-:W-:Y:S01]  /*17a0*/  IMAD.IADD R10, R6, 0x1, R7 ;  /* 0x00000001060a7824 */ /* 0x000fe200078e0207 */
[----:B------:R-:W-:Y:S02]  /*17b0*/  LOP3.LUT R29, R31, R29, R30, 0x96, !PT ;  /* 0x0000001d1f1d7212 */ /* 0x000fe400078e961e */
[----:B------:R-:W-:Y:S02]  /*17c0*/  IADD3 R20, PT, PT, R16, R20, R11 ;  /* 0x0000001410147210 */ /* 0x000fe40007ffe00b */
[----:B------:R-:W-:Y:S02]  /*17d0*/  SHF.L.W.U32.HI R6, R17, 0x19, R17 ;  /* 0x0000001911067819 */ /* 0x000fe40000010e11 */
[C---:B------:R-:W-:Y:S01]  /*17e0*/  SHF.L.W.U32.HI R16, R10.reuse, 0xf, R10 ;  /* 0x0000000f0a107819 */ /* 0x040fe20000010e0a */
[----:B------:R-:W-:Y:S01]  /*17f0*/  IMAD.IADD R11, R29, 0x1, R20 ;  /* 0x000000011d0b7824 */ /* 0x000fe200078e0214 */
[--C-:B------:R-:W-:Y:S01]  /*1800*/  SHF.L.W.U32.HI R19, R10, 0xd, R10.reuse ;  /* 0x0000000d0a137819 */ /* 0x100fe20000010e0a */
[----:B------:R-:W2:Y:S01]  /*1810*/  LDL R29, [R22] ;  /* 0x00000000161d7983 */ /* 0x000ea20000100800 */
[----:B------:R-:W-:-:S02]  /*1820*/  SHF.R.U32.HI R26, RZ, 0xa, R10 ;  /* 0x0000000aff1a7819 */ /* 0x000fc4000001160a */
[--C-:B------:R-:W-:Y:S01]  /*1830*/  SHF.L.W.U32.HI R7, R17, 0xe, R17.reuse ;  /* 0x0000000e11077819 */ /* 0x100fe20000010e11 */
[----:B------:R-:W3:Y:S01]  /*1840*/  LDL.64 R20, [R22+0x4] ;  /* 0x0000040016147983 */ /* 0x000ee20000100a00 */
[----:B------:R-:W-:Y:S02]  /*1850*/  SHF.R.U32.HI R18, RZ, 0x3, R17 ;  /* 0x00000003ff127819 */ /* 0x000fe40000011611 */
[----:B------:R-:W-:Y:S02]  /*1860*/  LOP3.LUT R16, R26, R16, R19, 0x96, !PT ;  /* 0x000000101a107212 */ /* 0x000fe400078e9613 */
[----:B------:R-:W-:Y:S02]  /*1870*/  LOP3.LUT R7, R18, R6, R7, 0x96, !PT ;  /* 0x0000000612077212 */ /* 0x000fe400078e9607 */
[C-C-:B------:R-:W-:Y:S02]  /*1880*/  SHF.L.W.U32.HI R18, R12.reuse, 0x19, R12.reuse ;  /* 0x000000190c127819 */ /* 0x140fe40000010e0c */
[----:B------:R-:W-:-:S02]  /*1890*/  SHF.L.W.U32.HI R19, R12, 0xe, R12 ;  /* 0x0000000e0c137819 */ /* 0x000fc40000010e0c */
[----:B------:R-:W-:Y:S01]  /*18a0*/  SHF.R.U32.HI R31, RZ, 0x3, R12 ;  /* 0x00000003ff1f7819 */ /* 0x000fe2000001160c */
[----:B------:R0:W-:Y:S01]  /*18b0*/  STL.128 [R22+0x1c], R8 ;  /* 0x00001c0816007387 */ /* 0x0001e20000100c00 */
[C-C-:B------:R-:W-:Y:S02]  /*18c0*/  SHF.L.W.U32.HI R6, R11.reuse, 0xf, R11.reuse ;  /* 0x0000000f0b067819 */ /* 0x140fe40000010e0b */
[--C-:B------:R-:W-:Y:S01]  /*18d0*/  SHF.L.W.U32.HI R33, R11, 0xd, R11.reuse ;  /* 0x0000000d0b217819 */ /* 0x100fe20000010e0b */
[----:B------:R-:W4:Y:S01]  /*18e0*/  LDL R30, [R22+0x20] ;  /* 0x00002000161e7983 */ /* 0x000f220000100800 */
[----:B------:R-:W-:Y:S02]  /*18f0*/  SHF.R.U32.HI R32, RZ, 0xa, R11 ;  /* 0x0000000aff207819 */ /* 0x000fe4000001160b */
[----:B------:R-:W-:Y:S01]  /*1900*/  LOP3.LUT R18, R31, R18, R19, 0x96, !PT ;  /* 0x000000121f127212 */ /* 0x000fe200078e9613 */
[----:B------:R-:W5:Y:S01]  /*1910*/  LDL.64 R26, [R22+0x24] ;  /* 0x00002400161a7983 */ /* 0x000f620000100a00 */
[----:B------:R-:W-:-:S02]  /*1920*/  IADD3 R7, PT, PT, R28, R7, R25 ;  /* 0x000000071c077210 */ /* 0x000fc40007ffe019 */
[----:B------:R-:W-:Y:S02]  /*1930*/  LOP3.LUT R6, R32, R6, R33, 0x96, !PT ;  /* 0x0000000620067212 */ /* 0x000fe400078e9621 */
[----:B------:R-:W-:Y:S01]  /*1940*/  IADD3 R17, PT, PT, R14, R18, R17 ;  /* 0x000000120e117210 */ /* 0x000fe20007ffe011 */
[----:B------:R-:W-:Y:S01]  /*1950*/  IMAD.IADD R16, R16, 0x1, R7 ;  /* 0x0000000110107824 */ /* 0x000fe200078e0207 */
[--C-:B------:R-:W-:Y:S01]  /*1960*/  SHF.R.U32.HI R19, RZ, 0x3, R13.reuse ;  /* 0x00000003ff137819 */ /* 0x100fe2000001160d */
[----:B0-----:R-:W5:Y:S01]  /*1970*/  LDL R9, [R22+0xc] ;  /* 0x00000c0016097983 */ /* 0x001f620000100800 */
[C---:B------:R-:W-:Y:S01]  /*1980*/  SHF.L.W.U32.HI R10, R13.reuse, 0x19, R13 ;  /* 0x000000190d0a7819 */ /* 0x040fe20000010e0d */
[----:B------:R-:W-:Y:S01]  /*1990*/  IMAD.IADD R17, R6, 0x1, R17 ;  /* 0x0000000106117824 */ /* 0x000fe200078e0211 */
[----:B------:R-:W-:Y:S01]  /*19a0*/  SHF.L.W.U32.HI R11, R13, 0xe, R13 ;  /* 0x0000000e0d0b7819 */ /* 0x000fe20000010e0d */
[----:B------:R-:W5:Y:S01]  /*19b0*/  LDL.64 R6, [R22+0x14] ;  /* 0x0000140016067983 */ /* 0x000f620000100a00 */
[----:B------:R-:W-:-:S02]  /*19c0*/  SHF.L.W.U32.HI R25, R23, 0x19, R23 ;  /* 0x0000001917197819 */ /* 0x000fc40000010e17 */
[--C-:B------:R-:W-:Y:S02]  /*19d0*/  SHF.L.W.U32.HI R28, R23, 0xe, R23.reuse ;  /* 0x0000000e171c7819 */ /* 0x100fe40000010e17 */
[----:B------:R-:W-:Y:S02]  /*19e0*/  SHF.R.U32.HI R31, RZ, 0x3, R23 ;  /* 0x00000003ff1f7819 */ /* 0x000fe40000011617 */
[----:B------:R-:W-:Y:S02]  /*19f0*/  LOP3.LUT R10, R19, R10, R11, 0x96, !PT ;  /* 0x0000000a130a7212 */ /* 0x000fe400078e960b */
[----:B------:R-:W-:Y:S02]  /*1a00*/  LOP3.LUT R11, R31, R25, R28, 0x96, !PT ;  /* 0x000000191f0b7212 */ /* 0x000fe400078e961c */
[C-C-:B------:R-:W-:Y:S01]  /*1a10*/  SHF.L.W.U32.HI R14, R16.reuse, 0xf, R16.reuse ;  /* 0x0000000f100e7819 */ /* 0x140fe20000010e10 */
[----:B------:R-:W5:Y:S01]  /*1a20*/  LDL R25, [R22+0x10] ;  /* 0x0000100016197983 */ /* 0x000f620000100800 */
[----:B------:R-:W-:-:S02]  /*1a30*/  SHF.L.W.U32.HI R19, R16, 0xd, R16 ;  /* 0x0000000d10137819 */ /* 0x000fc40000010e10 */
[----:B------:R-:W-:Y:S02]  /*1a40*/  SHF.R.U32.HI R18, RZ, 0xa, R16 ;  /* 0x0000000aff127819 */ /* 0x000fe40000011610 */
[C-C-:B------:R-:W-:Y:S02]  /*1a50*/  SHF.L.W.U32.HI R28, R17.reuse, 0xf, R17.reuse ;  /* 0x0000000f111c7819 */ /* 0x140fe40000010e11 */
[--C-:B------:R-:W-:Y:S02]  /*1a60*/  SHF.L.W.U32.HI R31, R17, 0xd, R17.reuse ;  /* 0x0000000d111f7819 */ /* 0x100fe40000010e11 */
[----:B------:R-:W-:Y:S02]  /*1a70*/  SHF.R.U32.HI R32, RZ, 0xa, R17 ;  /* 0x0000000aff207819 */ /* 0x000fe40000011611 */
[----:B------:R-:W-:Y:S02]  /*1a80*/  LOP3.LUT R18, R18, R14, R19, 0x96, !PT ;  /* 0x0000000e12127212 */ /* 0x000fe400078e9613 */
[----:B------:R-:W-:-:S02]  /*1a90*/  IADD3 R15, PT, PT, R15, R10, R12 ;  /* 0x0000000a0f0f7210 */ /* 0x000fc40007ffe00c */
[----:B------:R-:W-:Y:S02]  /*1aa0*/  LOP3.LUT R19, R32, R28, R31, 0x96, !PT ;  /* 0x0000001c20137212 */ /* 0x000fe400078e961f */
[----:B------:R-:W-:Y:S01]  /*1ab0*/  IADD3 R8, PT, PT, R8, R11, R13 ;  /* 0x0000000b08087210 */ /* 0x000fe20007ffe00d */
[----:B------:R-:W-:-:S04]  /*1ac0*/  IMAD.IADD R18, R18, 0x1, R15 ;  /* 0x0000000112127824 */ /* 0x000fc800078e020f */
[----:B------:R-:W-:Y:S02]  /*1ad0*/  IMAD.IADD R19, R19, 0x1, R8 ;  /* 0x0000000113137824 */ /* 0x000fe400078e0208 */
[----:B------:R-:W5:Y:S04]  /*1ae0*/  LDL R8, [R22+0x1c] ;  /* 0x00001c0016087983 */ /* 0x000f680000100800 */
[----:B------:R0:W-:Y:S04]  /*1af0*/  STL.128 [R22+0x2c], R16 ;  /* 0x00002c1016007387 */ /* 0x0001e80000100c00 */
[----:B------:R-:W5:Y:S04]  /*1b00*/  LDL.64 R10, [R22+0x34] ;  /* 0x00003400160a7983 */ /* 0x000f680000100a00 */
[----:B------:R-:W5:Y:S01]  /*1b10*/  LDL R28, [R22+0x30] ;  /* 0x00003000161c7983 */ /* 0x000f620000100800 */
[----:B------:R-:W-:-:S02]  /*1b20*/  SHF.L.W.U32.HI R12, R18, 0xf, R18 ;  /* 0x0000000f120c7819 */ /* 0x000fc40000010e12 */
[--C-:B------:R-:W-:Y:S02]  /*1b30*/  SHF.L.W.U32.HI R13, R18, 0xd, R18.reuse ;  /* 0x0000000d120d7819 */ /* 0x100fe40000010e12 */
[----:B------:R-:W-:Y:S02]  /*1b40*/  SHF.R.U32.HI R14, RZ, 0xa, R18 ;  /* 0x0000000aff0e7819 */ /* 0x000fe40000011612 */
[C-C-:B------:R-:W-:Y:S02]  /*1b50*/  SHF.L.W.U32.HI R15, R19.reuse, 0xf, R19.reuse ;  /* 0x0000000f130f7819 */ /* 0x140fe40000010e13 */
[--C-:B------:R-:W-:Y:S02]  /*1b60*/  SHF.L.W.U32.HI R32, R19, 0xd, R19.reuse ;  /* 0x0000000d13207819 */ /* 0x100fe40000010e13 */
[----:B------:R-:W-:Y:S02]  /*1b70*/  SHF.R.U32.HI R31, RZ, 0xa, R19 ;  /* 0x0000000aff1f7819 */ /* 0x000fe40000011613 */
[----:B------:R-:W-:-:S02]  /*1b80*/  LOP3.LUT R12, R14, R12, R13, 0x96, !PT ;  /* 0x0000000c0e0c7212 */ /* 0x000fc400078e960d */
[----:B------:R-:W-:Y:S01]  /*1b90*/  LOP3.LUT R13, R31, R15, R32, 0x96, !PT ;  /* 0x0000000f1f0d7212 */ /* 0x000fe200078e9620 */
[----:B------:R-:W-:-:S04]  /*1ba0*/  UIADD3 UR4, UPT, UPT, UR4, 0x10, URZ ;  /* 0x0000001004047890 */ /* 0x000fc8000fffe0ff */
[----:B------:R-:W-:Y:S01]  /*1bb0*/  UISETP.NE.AND UP0, UPT, UR4, 0x30, UPT ;  /* 0x000000300400788c */ /* 0x000fe2000bf05270 */
[C-C-:B--2---:R-:W-:Y:S02]  /*1bc0*/  SHF.L.W.U32.HI R14, R29.reuse, 0x19, R29.reuse ;  /* 0x000000191d0e7819 */ /* 0x144fe40000010e1d */
[--C-:B------:R-:W-:Y:S02]  /*1bd0*/  SHF.L.W.U32.HI R15, R29, 0xe, R29.reuse ;  /* 0x0000000e1d0f7819 */ /* 0x100fe40000010e1d */
[----:B0-----:R-:W-:Y:S02]  /*1be0*/  SHF.R.U32.HI R17, RZ, 0x3, R29 ;  /* 0x00000003ff117819 */ /* 0x001fe4000001161d */
[C-C-:B---3--:R-:W-:Y:S02]  /*1bf0*/  SHF.L.W.U32.HI R18, R20.reuse, 0x19, R20.reuse ;  /* 0x0000001914127819 */ /* 0x148fe40000010e14 */
[--C-:B------:R-:W-:Y:S02]  /*1c00*/  SHF.L.W.U32.HI R19, R20, 0xe, R20.reuse ;  /* 0x0000000e14137819 */ /* 0x100fe40000010e14 */
[----:B------:R-:W-:-:S02]  /*1c10*/  SHF.R.U32.HI R31, RZ, 0x3, R20 ;  /* 0x00000003ff1f7819 */ /* 0x000fc40000011614 */
[----:B------:R-:W-:Y:S02]  /*1c20*/  LOP3.LUT R14, R17, R14, R15, 0x96, !PT ;  /* 0x0000000e110e7212 */ /* 0x000fe400078e960f */
[----:B------:R-:W-:Y:S02]  /*1c30*/  LOP3.LUT R18, R31, R18, R19, 0x96, !PT ;  /* 0x000000121f127212 */ /* 0x000fe400078e9613 */
[----:B----4-:R-:W-:Y:S02]  /*1c40*/  IADD3 R23, PT, PT, R30, R14, R23 ;  /* 0x0000000e1e177210 */ /* 0x010fe40007ffe017 */
[----:B-----5:R-:W-:-:S03]  /*1c50*/  IADD3 R18, PT, PT, R26, R18, R29 ;  /* 0x000000121a127210 */ /* 0x020fc60007ffe01d */
[----:B------:R-:W-:Y:S01]  /*1c60*/  IMAD.IADD R12, R12, 0x1, R23 ;  /* 0x000000010c0c7824 */ /* 0x000fe200078e0217 */
[C-C-:B------:R-:W-:Y:S02]  /*1c70*/  SHF.L.W.U32.HI R15, R21.reuse, 0x19, R21.reuse ;  /* 0x00000019150f7819 */ /* 0x140fe40000010e15 */
[--C-:B------:R-:W-:Y:S01]  /*1c80*/  SHF.L.W.U32.HI R32, R21, 0xe, R21.reuse ;  /* 0x0000000e15207819 */ /* 0x100fe20000010e15 */
[----:B------:R-:W-:Y:S01]  /*1c90*/  IMAD.IADD R13, R13, 0x1, R18 ;  /* 0x000000010d0d7824 */ /* 0x000fe200078e0212 */
[----:B------:R-:W-:Y:S02]  /*1ca0*/  SHF.R.U32.HI R17, RZ, 0x3, R21 ;  /* 0x00000003ff117819 */ /* 0x000fe40000011615 */
[C-C-:B------:R-:W-:Y:S02]  /*1cb0*/  SHF.L.W.U32.HI R19, R9.reuse, 0x19, R9.reuse ;  /* 0x0000001909137819 */ /* 0x140fe40000010e09 */
[--C-:B------:R-:W-:Y:S02]  /*1cc0*/  SHF.L.W.U32.HI R26, R9, 0xe, R9.reuse ;  /* 0x0000000e091a7819 */ /* 0x100fe40000010e09 */
[----:B------:R-:W-:-:S02]  /*1cd0*/  SHF.R.U32.HI R23, RZ, 0x3, R9 ;  /* 0x00000003ff177819 */ /* 0x000fc40000011609 */
[----:B------:R-:W-:Y:S02]  /*1ce0*/  LOP3.LUT R15, R17, R15, R32, 0x96, !PT ;  /* 0x0000000f110f7212 */ /* 0x000fe400078e9620 */
[C-C-:B------:R-:W-:Y:S02]  /*1cf0*/  SHF.L.W.U32.HI R14, R12.reuse, 0xf, R12.reuse ;  /* 0x0000000f0c0e7819 */ /* 0x140fe40000010e0c */
[--C-:B------:R-:W-:Y:S02]  /*1d00*/  SHF.L.W.U32.HI R17, R12, 0xd, R12.reuse ;  /* 0x0000000d0c117819 */ /* 0x100fe40000010e0c */
[----:B------:R-:W-:Y:S02]  /*1d10*/  SHF.R.U32.HI R18, RZ, 0xa, R12 ;  /* 0x0000000aff127819 */ /* 0x000fe4000001160c */
[C-C-:B------:R-:W-:Y:S02]  /*1d20*/  SHF.L.W.U32.HI R29, R13.reuse, 0xf, R13.reuse ;  /* 0x0000000f0d1d7819 */ /* 0x140fe40000010e0d */
[----:B------:R-:W-:-:S02]  /*1d30*/  SHF.L.W.U32.HI R30, R13, 0xd, R13 ;  /* 0x0000000d0d1e7819 */ /* 0x000fc40000010e0d */
[----:B------:R-:W-:Y:S02]  /*1d40*/  SHF.R.U32.HI R31, RZ, 0xa, R13 ;  /* 0x0000000aff1f7819 */ /* 0x000fe4000001160d */
[----:B------:R-:W-:Y:S02]  /*1d50*/  LOP3.LUT R19, R23, R19, R26, 0x96, !PT ;  /* 0x0000001317137212 */ /* 0x000fe400078e961a */
[----:B------:R-:W-:Y:S02]  /*1d60*/  LOP3.LUT R14, R18, R14, R17, 0x96, !PT ;  /* 0x0000000e120e7212 */ /* 0x000fe400078e9611 */
[----:B------:R-:W-:Y:S02]  /*1d70*/  IADD3 R15, PT, PT, R27, R15, R20 ;  /* 0x0000000f1b0f7210 */ /* 0x000fe40007ffe014 */
[----:B------:R-:W-:Y:S02]  /*1d80*/  LOP3.LUT R29, R31, R29, R30, 0x96, !PT ;  /* 0x0000001d1f1d7212 */ /* 0x000fe400078e961e */
[----:B------:R-:W-:Y:S01]  /*1d90*/  IADD3 R16, PT, PT, R16, R19, R21 ;  /* 0x0000001310107210 */ /* 0x000fe20007ffe015 */
[----:B------:R-:W-:Y:S01]  /*1da0*/  IMAD.IADD R14, R14, 0x1, R15 ;  /* 0x000000010e0e7824 */ /* 0x000fe200078e020f */
[----:B------:R-:W-:-:S02]  /*1db0*/  SHF.L.W.U32.HI R17, R25, 0x19, R25 ;  /* 0x0000001919117819 */ /* 0x000fc40000010e19 */
[--C-:B------:R-:W-:Y:S01]  /*1dc0*/  SHF.L.W.U32.HI R18, R25, 0xe, R25.reuse ;  /* 0x0000000e19127819 */ /* 0x100fe20000010e19 */
[----:B------:R-:W-:Y:S01]  /*1dd0*/  IMAD.IADD R15, R29, 0x1, R16 ;  /* 0x000000011d0f7824 */ /* 0x000fe200078e0210 */
[----:B------:R-:W-:Y:S02]  /*1de0*/  SHF.R.U32.HI R19, RZ, 0x3, R25 ;  /* 0x00000003ff137819 */ /* 0x000fe40000011619 */
[C-C-:B------:R-:W-:Y:S02]  /*1df0*/  SHF.L.W.U32.HI R23, R6.reuse, 0x19, R6.reuse ;  /* 0x0000001906177819 */ /* 0x140fe40000010e06 */
[--C-:B------:R-:W-:Y:S02]  /*1e00*/  SHF.L.W.U32.HI R26, R6, 0xe, R6.reuse ;  /* 0x0000000e061a7819 */ /* 0x100fe40000010e06 */
[----:B------:R-:W-:Y:S02]  /*1e10*/  SHF.R.U32.HI R27, RZ, 0x3, R6 ;  /* 0x00000003ff1b7819 */ /* 0x000fe40000011606 */
[----:B------:R-:W-:-:S02]  /*1e20*/  SHF.L.W.U32.HI R16, R14, 0xf, R14 ;  /* 0x0000000f0e107819 */ /* 0x000fc40000010e0e */
[--C-:B------:R-:W-:Y:S02]  /*1e30*/  SHF.L.W.U32.HI R21, R14, 0xd, R14.reuse ;  /* 0x0000000d0e157819 */ /* 0x100fe40000010e0e */
[----:B------:R-:W-:Y:S02]  /*1e40*/  SHF.R.U32.HI R20, RZ, 0xa, R14 ;  /* 0x0000000aff147819 */ /* 0x000fe4000001160e */
[C-C-:B------:R-:W-:Y:S02]  /*1e50*/  SHF.L.W.U32.HI R29, R15.reuse, 0xf, R15.reuse ;  /* 0x0000000f0f1d7819 */ /* 0x140fe40000010e0f */
[--C-:B------:R-:W-:Y:S02]  /*1e60*/  SHF.L.W.U32.HI R30, R15, 0xd, R15.reuse ;  /* 0x0000000d0f1e7819 */ /* 0x100fe40000010e0f */
[----:B------:R-:W-:Y:S02]  /*1e70*/  SHF.R.U32.HI R31, RZ, 0xa, R15 ;  /* 0x0000000aff1f7819 */ /* 0x000fe4000001160f */
[----:B------:R-:W-:-:S02]  /*1e80*/  LOP3.LUT R17, R19, R17, R18, 0x96, !PT ;  /* 0x0000001113117212 */ /* 0x000fc400078e9612 */
[----:B------:R-:W-:Y:S02]  /*1e90*/  LOP3.LUT R23, R27, R23, R26, 0x96, !PT ;  /* 0x000000171b177212 */ /* 0x000fe400078e961a */
[----:B------:R-:W-:Y:S02]  /*1ea0*/  LOP3.LUT R16, R20, R16, R21, 0x96, !PT ;  /* 0x0000001014107212 */ /* 0x000fe400078e9615 */
[----:B------:R-:W-:Y:S02]  /*1eb0*/  LOP3.LUT R29, R31, R29, R30, 0x96, !PT ;  /* 0x0000001d1f1d7212 */ /* 0x000fe400078e961e */
[----:B------:R-:W-:Y:S02]  /*1ec0*/  IADD3 R10, PT, PT, R10, R23, R25 ;  /* 0x000000170a0a7210 */ /* 0x000fe40007ffe019 */
[----:B------:R-:W-:Y:S02]  /*1ed0*/  IADD3 R17, PT, PT, R28, R17, R9 ;  /* 0x000000111c117210 */ /* 0x000fe40007ffe009 */
[----:B------:R-:W-:-:S02]  /*1ee0*/  SHF.L.W.U32.HI R18, R7, 0x19, R7 ;  /* 0x0000001907127819 */ /* 0x000fc40000010e07 */
[--C-:B------:R-:W-:Y:S02]  /*1ef0*/  SHF.L.W.U32.HI R19, R7, 0xe, R7.reuse ;  /* 0x0000000e07137819 */ /* 0x100fe40000010e07 */
[----:B------:R-:W-:Y:S01]  /*1f00*/  SHF.R.U32.HI R20, RZ, 0x3, R7 ;  /* 0x00000003ff147819 */ /* 0x000fe20000011607 */
[----:B------:R-:W-:Y:S01]  /*1f10*/  IMAD.IADD R10, R29, 0x1, R10 ;  /* 0x000000011d0a7824 */ /* 0x000fe200078e020a */
[--C-:B------:R-:W-:Y:S01]  /*1f20*/  SHF.L.W.U32.HI R26, R8, 0xe, R8.reuse ;  /* 0x0000000e081a7819 */ /* 0x100fe20000010e08 */
[----:B------:R-:W-:Y:S01]  /*1f30*/  IMAD.IADD R16, R16, 0x1, R17 ;  /* 0x0000000110107824 */ /* 0x000fe200078e0211 */
[----:B------:R-:W-:Y:S02]  /*1f40*/  LOP3.LUT R18, R20, R18, R19, 0x96, !PT ;  /* 0x0000001214127212 */ /* 0x000fe400078e9613 */
[--C-:B------:R-:W-:Y:S02]  /*1f50*/  SHF.L.W.U32.HI R19, R8, 0x19, R8.reuse ;  /* 0x0000001908137819 */ /* 0x100fe40000010e08 */
[----:B------:R-:W-:-:S02]  /*1f60*/  SHF.R.U32.HI R21, RZ, 0x3, R8 ;  /* 0x00000003ff157819 */ /* 0x000fc40000011608 */
[C-C-:B------:R-:W-:Y:S02]  /*1f70*/  SHF.L.W.U32.HI R9, R16.reuse, 0xf, R16.reuse ;  /* 0x0000000f10097819 */ /* 0x140fe40000010e10 */
[--C-:B------:R-:W-:Y:S02]  /*1f80*/  SHF.L.W.U32.HI R20, R16, 0xd, R16.reuse ;  /* 0x0000000d10147819 */ /* 0x100fe40000010e10 */
[----:B------:R-:W-:Y:S02]  /*1f90*/  SHF.R.U32.HI R17, RZ, 0xa, R16 ;  /* 0x0000000aff117819 */ /* 0x000fe40000011610 */
[C-C-:B------:R-:W-:Y:S02]  /*1fa0*/  SHF.L.W.U32.HI R23, R10.reuse, 0xf, R10.reuse ;  /* 0x0000000f0a177819 */ /* 0x140fe40000010e0a */
[--C-:B------:R-:W-:Y:S02]  /*1fb0*/  SHF.L.W.U32.HI R28, R10, 0xd, R10.reuse ;  /* 0x0000000d0a1c7819 */ /* 0x100fe40000010e0a */
[----:B------:R-:W-:-:S02]  /*1fc0*/  SHF.R.U32.HI R25, RZ, 0xa, R10 ;  /* 0x0000000aff197819 */ /* 0x000fc4000001160a */
[----:B------:R-:W-:Y:S02]  /*1fd0*/  LOP3.LUT R19, R21, R19, R26, 0x96, !PT ;  /* 0x0000001315137212 */ /* 0x000fe400078e961a */
[----:B------:R-:W-:Y:S02]  /*1fe0*/  IADD3 R18, PT, PT, R11, R18, R6 ;  /* 0x000000120b127210 */ /* 0x000fe40007ffe006 */
[----:B------:R-:W-:Y:S02]  /*1ff0*/  LOP3.LUT R9, R17, R9, R20, 0x96, !PT ;  /* 0x0000000911097212 */ /* 0x000fe400078e9614 */
[----:B------:R-:W-:Y:S02]  /*2000*/  LOP3.LUT R23, R25, R23, R28, 0x96, !PT ;  /* 0x0000001719177212 */ /* 0x000fe400078e961c */
[----:B------:R-:W-:Y:S01]  /*2010*/  IADD3 R6, PT, PT, R12, R19, R7 ;  /* 0x000000130c067210 */ /* 0x000fe20007ffe007 */
[----:B------:R-:W-:Y:S02]  /*2020*/  IMAD.IADD R18, R9, 0x1, R18 ;  /* 0x0000000109127824 */ /* 0x000fe400078e0212 */
[----:B------:R-:W-:-:S02]  /*2030*/  IMAD.MOV.U32 R17, RZ, RZ, R10 ;  /* 0x000000ffff117224 */ /* 0x000fc400078e000a */
[----:B------:R-:W-:Y:S01]  /*2040*/  IMAD.IADD R19, R23, 0x1, R6 ;  /* 0x0000000117137824 */ /* 0x000fe200078e0206 */
[----:B------:R-:W-:Y:S04]  /*2050*/  STL.128 [R22+0x3c], R12 ;  /* 0x00003c0c16007387 */ /* 0x000fe80000100c00 */
[----:B------:R0:W-:Y:S02]  /*2060*/  STL.128 [R22+0x4c], R16 ;  /* 0x00004c1016007387 */ /* 0x0001e40000100c00 */
[----:B0-----:R-:W-:Y:S01]  /*2070*/  VIADD R22, R22, 0x40 ;  /* 0x0000004016167836 */ /* 0x001fe20000000000 */
[----:B------:R-:W-:Y:S06]  /*2080*/  BRA.U UP0, `(.L_x_2) ;  /* 0xfffffff5000c7547 */ /* 0x000fec000b83ffff */
[----:B------:R-:W2:Y:S04]  /*2090*/  LDL.128 R12, [R1+0x150] ;  /* 0x00015000010c7983 */ /* 0x000ea80000100c00 */
[----:B------:R-:W3:Y:S01]  /*20a0*/  LDL.128 R8, [R1+0x160] ;  /* 0x0001600001087983 */ /* 0x000ee20000100c00 */
[----:B------:R-:W-:Y:S02]  /*20b0*/  IMAD.MOV.U32 R29, RZ, RZ, RZ ;  /* 0x000000ffff1d7224 */ /* 0x000fe400078e00ff */
[----:B--2---:R-:W-:Y:S02]  /*20c0*/  IMAD.MOV.U32 R25, RZ, RZ, R12 ;  /* 0x000000ffff197224 */ /* 0x004fe400078e000c */
[----:B------:R-:W-:Y:S02]  /*20d0*/  IMAD.MOV.U32 R28, RZ, RZ, R13 ;  /* 0x000000ffff1c7224 */ /* 0x000fe400078e000d */
[----:B------:R-:W-:-:S02]  /*20e0*/  IMAD.MOV.U32 R23, RZ, RZ, R14 ;  /* 0x000000ffff177224 */ /* 0x000fc400078e000e */
[----:B------:R-:W-:Y:S02]  /*20f0*/  IMAD.MOV.U32 R22, RZ, RZ, R15 ;  /* 0x000000ffff167224 */ /* 0x000fe400078e000f */
[----:B---3--:R-:W-:Y:S02]  /*2100*/  IMAD.MOV.U32 R21, RZ, RZ, R8 ;  /* 0x000000ffff157224 */ /* 0x008fe400078e0008 */
[----:B------:R-:W-:Y:S02]  /*2110*/  IMAD.MOV.U32 R20, RZ, RZ, R9 ;  /* 0x000000ffff147224 */ /* 0x000fe400078e0009 */
[----:B------:R-:W-:Y:S02]  /*2120*/  IMAD.MOV.U32 R7, RZ, RZ, R10 ;  /* 0x000000ffff077224 */ /* 0x000fe400078e000a */
[----:B------:R-:W-:-:S07]  /*2130*/  IMAD.MOV.U32 R6, RZ, RZ, R11 ;  /* 0x000000ffff067224 */ /* 0x000fce00078e000b */
.L_x_3:
[----:B------:R-:W0:Y:S01]  /*2140*/  LDC.64 R26, c[0x4][RZ] ;  /* 0x01000000ff1a7b82 */ /* 0x000e220000000a00 */
[----:B------:R-:W-:-:S06]  /*2150*/  IMAD R16, R29, 0x4, R3 ;  /* 0x000000041d107824 */ /* 0x000fcc00078e0203 */
[----:B------:R-:W2:Y:S01]  /*2160*/  LDL.128 R16, [R16] ;  /* 0x0000000010107983 */ /* 0x000ea20000100c00 */
[----:B0-----:R-:W-:-:S05]  /*2170*/  IMAD.WIDE.U32 R26, R29, 0x4, R26 ;  /* 0x000000041d1a7825 */ /* 0x001fca00078e001a */
[----:B------:R-:W2:Y:S04]  /*2180*/  LDG.E.CONSTANT R31, desc[UR8][R26.64] ;  /* 0x000000081a1f7981 */ /* 0x000ea8000c1e9900 */
[----:B------:R-:W3:Y:S01]  /*2190*/  LDG.E.CONSTANT R30, desc[UR8][R26.64+0x4] ;  /* 0x000004081a1e7981 */ /* 0x000ee2000c1e9900 */
[C-C-:B------:R-:W-:Y:S02]  /*21a0*/  SHF.L.W.U32.HI R33, R21.reuse, 0x15, R21.reuse ;  /* 0x0000001515217819 */ /* 0x140fe40000010e15 */
[C-C-:B------:R-:W-:Y:S02]  /*21b0*/  SHF.L.W.U32.HI R32, R21.reuse, 0x1a, R21.reuse ;  /* 0x0000001a15207819 */ /* 0x140fe40000010e15 */
[----:B------:R-:W-:-:S04]  /*21c0*/  SHF.L.W.U32.HI R34, R21, 0x7, R21 ;  /* 0x0000000715227819 */ /* 0x000fc80000010e15 */
[----:B------:R-:W-:Y:S02]  /*21d0*/  LOP3.LUT R35, R34, R32, R33, 0x96, !PT ;  /* 0x0000002022237212 */ /* 0x000fe400078e9621 */
[----:B------:R-:W4:Y:S04]  /*21e0*/  LDG.E.CONSTANT R33, desc[UR8][R26.64+0x8] ;  /* 0x000008081a217981 */ /* 0x000f28000c1e9900 */
[----:B------:R0:W5:Y:S01]  /*21f0*/  LDG.E.CONSTANT R32, desc[UR8][R26.64+0xc] ;  /* 0x00000c081a207981 */ /* 0x000162000c1e9900 */
[----:B------:R-:W-:-:S04]  /*2200*/  LOP3.LUT R34, R7, R21, R20, 0xb8, !PT ;  /* 0x0000001507227212 */ /* 0x000fc800078eb814 */
[----:B------:R-:W-:Y:S01]  /*2210*/  IADD3 R34, PT, PT, R35, R34, R6 ;  /* 0x0000002223227210 */ /* 0x000fe20007ffe006 */
[----:B------:R-:W-:-:S05]  /*2220*/  VIADD R29, R29, 0x4 ;  /* 0x000000041d1d7836 */ /* 0x000fca0000000000 */
[----:B------:R-:W-:Y:S02]  /*2230*/  ISETP.NE.AND P1, PT, R29, 0x40, PT ;  /* 0x000000401d00780c */ /* 0x000fe40003f25270 */
[----:B--2---:R-:W-:-:S05]  /*2240*/  IADD3 R31, PT, PT, R16, R34, R31 ;  /* 0x00000022101f7210 */ /* 0x004fca0007ffe01f */
[----:B------:R-:W-:-:S05]  /*2250*/  IMAD.IADD R6, R31, 0x1, R22 ;  /* 0x000000011f067824 */ /* 0x000fca00078e0216 */
[C-C-:B------:R-:W-:Y:S02]  /*2260*/  SHF.L.W.U32.HI R16, R6.reuse, 0x1a, R6.reuse ;  /* 0x0000001a06107819 */ /* 0x140fe40000010e06 */
[C-C-:B------:R-:W-:Y:S02]  /*2270*/  SHF.L.W.U32.HI R35, R6.reuse, 0x15, R6.reuse ;  /* 0x0000001506237819 */ /* 0x140fe40000010e06 */
[----:B------:R-:W-:-:S04]  /*2280*/  SHF.L.W.U32.HI R22, R6, 0x7, R6 ;  /* 0x0000000706167819 */ /* 0x000fc80000010e06 */
[----:B------:R-:W-:Y:S02]  /*2290*/  LOP3.LUT R16, R22, R16, R35, 0x96, !PT ;  /* 0x0000001016107212 */ /* 0x000fe400078e9623 */
[----:B------:R-:W-:-:S04]  /*22a0*/  LOP3.LUT R22, R20, R6, R21, 0xb8, !PT ;  /* 0x0000000614167212 */ /* 0x000fc800078eb815 */
[----:B------:R-:W-:Y:S02]  /*22b0*/  IADD3 R34, PT, PT, R16, R22, R7 ;  /* 0x0000001610227210 */ /* 0x000fe40007ffe007 */
[C-C-:B------:R-:W-:Y:S02]  /*22c0*/  SHF.L.W.U32.HI R7, R25.reuse, 0x1e, R25.reuse ;  /* 0x0000001e19077819 */ /* 0x140fe40000010e19 */
[C-C-:B------:R-:W-:Y:S02]  /*22d0*/  SHF.L.W.U32.HI R16, R25.reuse, 0x13, R25.reuse ;  /* 0x0000001319107819 */ /* 0x140fe40000010e19 */
[----:B------:R-:W-:Y:S02]  /*22e0*/  SHF.L.W.U32.HI R22, R25, 0xa, R25 ;  /* 0x0000000a19167819 */ /* 0x000fe40000010e19 */
[----:B---3--:R-:W-:Y:S02]  /*22f0*/  IADD3 R30, PT, PT, R17, R34, R30 ;  /* 0x00000022111e7210 */ /* 0x008fe40007ffe01e */
[----:B------:R-:W-:-:S02]  /*2300*/  LOP3.LUT R22, R22, R7, R16, 0x96, !PT ;  /* 0x0000000716167212 */ /* 0x000fc400078e9610 */
[----:B------:R-:W-:-:S04]  /*2310*/  LOP3.LUT R7, R28, R23, R25, 0xe8, !PT ;  /* 0x000000171c077212 */ /* 0x000fc800078ee819 */
[----:B------:R-:W-:Y:S01]  /*2320*/  IADD3 R22, PT, PT, R31, R22, R7 ;  /* 0x000000161f167210 */ /* 0x000fe20007ffe007 */
[----:B------:R-:W-:-:S03]  /*2330*/  IMAD.IADD R7, R30, 0x1, R23 ;  /* 0x000000011e077824 */ /* 0x000fc600078e0217 */
[C-C-:B------:R-:W-:Y:S02]  /*2340*/  SHF.L.W.U32.HI R16, R22.reuse, 0x1e, R22.reuse ;  /* 0x0000001e16107819 */ /* 0x140fe40000010e16 */
[C-C-:B------:R-:W-:Y:S02]  /*2350*/  SHF.L.W.U32.HI R17, R22.reuse, 0x13, R22.reuse ;  /* 0x0000001316117819 */ /* 0x140fe40000010e16 */
[----:B------:R-:W-:Y:S02]  /*2360*/  SHF.L.W.U32.HI R23, R22, 0xa, R22 ;  /* 0x0000000a16177819 */ /* 0x000fe40000010e16 */
[C-C-:B0-----:R-:W-:Y:S02]  /*2370*/  SHF.L.W.U32.HI R26, R7.reuse, 0x1a, R7.reuse ;  /* 0x0000001a071a7819 */ /* 0x141fe40000010e07 */
[C-C-:B------:R-:W-:Y:S02]  /*2380*/  SHF.L.W.U32.HI R27, R7.reuse, 0x15, R7.reuse ;  /* 0x00000015071b7819 */ /* 0x140fe40000010e07 */
[----:B------:R-:W-:-:S02]  /*2390*/  SHF.L.W.U32.HI R31, R7, 0x7, R7 ;  /* 0x00000007071f7819 */ /* 0x000fc40000010e07 */
[----:B------:R-:W-:Y:S02]  /*23a0*/  LOP3.LUT R23, R23, R16, R17, 0x96, !PT ;  /* 0x0000001017177212 */ /* 0x000fe400078e9611 */
[----:B------:R-:W-:Y:S02]  /*23b0*/  LOP3.LUT R27, R31, R26, R27, 0x96, !PT ;  /* 0x0000001a1f1b7212 */ /* 0x000fe400078e961b */
[----:B------:R-:W-:Y:S02]  /*23c0*/  LOP3.LUT R17, R21, R7, R6, 0xb8, !PT ;  /* 0x0000000715117212 */ /* 0x000fe400078eb806 */
[----:B------:R-:W-:Y:S02]  /*23d0*/  LOP3.LUT R16, R25, R28, R22, 0xe8, !PT ;  /* 0x0000001c19107212 */ /* 0x000fe400078ee816 */
[----:B------:R-:W-:Y:S02]  /*23e0*/  IADD3 R17, PT, PT, R27, R17, R20 ;  /* 0x000000111b117210 */ /* 0x000fe40007ffe014 */
[----:B------:R-:W-:-:S02]  /*23f0*/  IADD3 R23, PT, PT, R30, R23, R16 ;  /* 0x000000171e177210 */ /* 0x000fc40007ffe010 */
[----:B----4-:R-:W-:Y:S02]  /*2400*/  IADD3 R17, PT, PT, R18, R17, R33 ;  /* 0x0000001112117210 */ /* 0x010fe40007ffe021 */
[C-C-:B------:R-:W-:Y:S02]  /*2410*/  SHF.L.W.U32.HI R16, R23.reuse, 0x1e, R23.reuse ;  /* 0x0000001e17107819 */ /* 0x140fe40000010e17 */
[--C-:B------:R-:W-:Y:S01]  /*2420*/  SHF.L.W.U32.HI R27, R23, 0x13, R23.reuse ;  /* 0x00000013171b7819 */ /* 0x100fe20000010e17 */
[----:B------:R-:W-:Y:S01]  /*2430*/  IMAD.IADD R20, R17, 0x1, R28 ;  /* 0x0000000111147824 */ /* 0x000fe200078e021c */
[--C-:B------:R-:W-:Y:S02]  /*2440*/  SHF.L.W.U32.HI R18, R23, 0xa, R23.reuse ;  /* 0x0000000a17127819 */ /* 0x100fe40000010e17 */
[----:B------:R-:W-:Y:S02]  /*2450*/  LOP3.LUT R28, R22, R25, R23, 0xe8, !PT ;  /* 0x00000019161c7212 */ /* 0x000fe400078ee817 */
[----:B------:R-:W-:-:S02]  /*2460*/  LOP3.LUT R16, R18, R16, R27, 0x96, !PT ;  /* 0x0000001012107212 */ /* 0x000fc400078e961b */
[C-C-:B------:R-:W-:Y:S02]  /*2470*/  SHF.L.W.U32.HI R18, R20.reuse, 0x1a, R20.reuse ;  /* 0x0000001a14127819 */ /* 0x140fe40000010e14 */
[C-C-:B------:R-:W-:Y:S02]  /*2480*/  SHF.L.W.U32.HI R27, R20.reuse, 0x15, R20.reuse ;  /* 0x00000015141b7819 */ /* 0x140fe40000010e14 */
[----:B------:R-:W-:Y:S02]  /*2490*/  SHF.L.W.U32.HI R26, R20, 0x7, R20 ;  /* 0x00000007141a7819 */ /* 0x000fe40000010e14 */
[----:B------:R-:W-:Y:S02]  /*24a0*/  IADD3 R28, PT, PT, R17, R16, R28 ;  /* 0x00000010111c7210 */ /* 0x000fe40007ffe01c */
[----:B------:R-:W-:Y:S02]  /*24b0*/  LOP3.LUT R18, R26, R18, R27, 0x96, !PT ;  /* 0x000000121a127212 */ /* 0x000fe400078e961b */
[----:B------:R-:W-:-:S02]  /*24c0*/  LOP3.LUT R16, R6, R20, R7, 0xb8, !PT ;  /* 0x0000001406107212 */ /* 0x000fc400078eb807 */
[--C-:B------:R-:W-:Y:S02]  /*24d0*/  SHF.L.W.U32.HI R17, R28, 0x1e, R28.reuse ;  /* 0x0000001e1c117819 */ /* 0x100fe40000010e1c */
[----:B------:R-:W-:Y:S02]  /*24e0*/  IADD3 R16, PT, PT, R18, R16, R21 ;  /* 0x0000001012107210 */ /* 0x000fe40007ffe015 */
[C-C-:B------:R-:W-:Y:S02]  /*24f0*/  SHF.L.W.U32.HI R26, R28.reuse, 0x13, R28.reuse ;  /* 0x000000131c1a7819 */ /* 0x140fe40000010e1c */
[----:B------:R-:W-:Y:S02]  /*2500*/  SHF.L.W.U32.HI R27, R28, 0xa, R28 ;  /* 0x0000000a1c1b7819 */ /* 0x000fe40000010e1c */
[----:B-----5:R-:W-:Y:S02]  /*2510*/  IADD3 R16, PT, PT, R19, R16, R32 ;  /* 0x0000001013107210 */ /* 0x020fe40007ffe020 */
[----:B------:R-:W-:-:S02]  /*2520*/  LOP3.LUT R17, R27, R17, R26, 0x96, !PT ;  /* 0x000000111b117212 */ /* 0x000fc400078e961a */
[----:B------:R-:W-:Y:S01]  /*2530*/  LOP3.LUT R18, R23, R22, R28, 0xe8, !PT ;  /* 0x0000001617127212 */ /* 0x000fe200078ee81c */
[----:B------:R-:W-:-:S03]  /*2540*/  IMAD.IADD R21, R16, 0x1, R25 ;  /* 0x0000000110157824 */ /* 0x000fc600078e0219 */
[----:B------:R-:W-:Y:S01]  /*2550*/  IADD3 R25, PT, PT, R16, R17, R18 ;  /* 0x0000001110197210 */ /* 0x000fe20007ffe012 */
[----:B------:R-:W-:Y:S06]  /*2560*/  @P1 BRA `(.L_x_3) ;  /* 0xfffffff800f41947 */ /* 0x000fec000383ffff */
[----:B------:R-:W2:Y:S01]  /*2570*/  LDL.64 R16, [R1+0x148] ;  /* 0x0001480001107983 */ /* 0x000ea20000100a00 */
[----:B------:R-:W-:Y:S02]  /*2580*/  IMAD.IADD R12, R12, 0x1, R25 ;  /* 0x000000010c0c7824 */ /* 0x000fe400078e0219 */
[----:B------:R-:W-:Y:S01]  /*2590*/  IMAD.IADD R13, R13, 0x1, R28 ;  /* 0x000000010d0d7824 */ /* 0x000fe200078e021c */
[----:B------:R0:W-:Y:S01]  /*25a0*/  STL [R1+0x140], RZ ;  /* 0x000140ff01007387 */ /* 0x0001e20000100800 */
[----:B------:R-:W-:Y:S02]  /*25b0*/  IMAD.IADD R14, R23, 0x1, R14 ;  /* 0x00000001170e7824 */ /* 0x000fe400078e020e */
[----:B------:R-:W-:Y:S02]  /*25c0*/  IMAD.IADD R15, R22, 0x1, R15 ;  /* 0x00000001160f7824 */ /* 0x000fe400078e020f */
[----:B------:R-:W-:Y:S02]  /*25d0*/  IMAD.IADD R8, R8, 0x1, R21 ;  /* 0x0000000108087824 */ /* 0x000fe400078e0215 */
[----:B------:R-:W-:Y:S01]  /*25e0*/  IMAD.IADD R9, R9, 0x1, R20 ;  /* 0x0000000109097824 */ /* 0x000fe200078e0214 */
[----:B------:R0:W-:Y:S01]  /*25f0*/  STL.128 [R1+0x150], R12 ;  /* 0x0001500c01007387 */ /* 0x0001e20000100c00 */
[----:B------:R-:W-:-:S02]  /*2600*/  IMAD.IADD R10, R7, 0x1, R10 ;  /* 0x00000001070a7824 */ /* 0x000fc400078e020a */
[----:B------:R-:W-:Y:S02]  /*2610*/  IMAD.IADD R11, R6, 0x1, R11 ;  /* 0x00000001060b7824 */ /* 0x000fe400078e020b */
[----:B------:R-:W-:-:S03]  /*2620*/  IMAD.MOV.U32 R26, RZ, RZ, RZ ;  /* 0x000000ffff1a7224 */ /* 0x000fc600078e00ff */
[----:B------:R0:W-:Y:S01]  /*2630*/  STL.128 [R1+0x160], R8 ;  /* 0x0001600801007387 */ /* 0x0001e20000100c00 */
[----:B--2---:R-:W-:-:S05]  /*2640*/  IADD3 R16, P1, PT, R16, 0x200, RZ ;  /* 0x0000020010107810 */ /* 0x004fca0007f3e0ff */
[----:B------:R-:W-:-:S05]  /*2650*/  IMAD.X R17, RZ, RZ, R17, P1 ;  /* 0x000000ffff117224 */ /* 0x000fca00008e0611 */
[----:B------:R0:W-:Y:S03]  /*2660*/  STL.64 [R1+0x148], R16 ;  /* 0x0001481001007387 */ /* 0x0001e60000100a00 */
.L_x_1:
[----:B------:R-:W-:Y:S05]  /*2670*/  BSYNC.RECONVERGENT B0 ;  /* 0x0000000000007941 */ /* 0x000fea0003800200 */
.L_x_0:
[----:B------:R-:W-:Y:S05]  /*2680*/  @P0 BRA `(.L_x_4) ;  /* 0xffffffe000ec0947 */ /* 0x000fea000383ffff */
[----:B------:R-:W-:Y:S01]  /*2690*/  ISETP.GT.U32.AND P0, PT, R26, 0x37, PT ;  /* 0x000000371a00780c */ /* 0x000fe20003f04070 */
[----:B------:R-:W-:-:S12]  /*26a0*/  BSSY.RECONVERGENT B0, `(.L_x_5) ;  /* 0x0000271000007945 */ /* 0x000fd80003800200 */
[----:B------:R-:W-:Y:S05]  /*26b0*/  @P0 BRA `(.L_x_6) ;  /* 0x0000000400340947 */ /* 0x000fea0003800000 */
[----:B------:R-:W-:Y:S01]  /*26c0*/  IMAD.MOV.U32 R4, RZ, RZ, 0x80 ;  /* 0x00000080ff047424 */ /* 0x000fe200078e00ff */
[----:B------:R-:W-:Y:S01]  /*26d0*/  ISETP.NE.AND P0, PT, R26, 0x37, PT ;  /* 0x000000371a00780c */ /* 0x000fe20003f05270 */
[----:B------:R-:W-:Y:S01]  /*26e0*/  IMAD.IADD R5, R1, 0x1, R26 ;  /* 0x0000000101057824 */ /* 0x000fe200078e021a */
[----:B------:R-:W-:Y:S04]  /*26f0*/  BSSY.RECONVERGENT B1, `(.L_x_7) ;  /* 0x0000048000017945 */ /* 0x000fe80003800200 */
[----:B------:R1:W-:Y:S07]  /*2700*/  STL.U8 [R5+0x100], R4 ;  /* 0x0001000405007387 */ /* 0x0003ee0000100000 */
[----:B------:R-:W-:Y:S05]  /*2710*/  @!P0 BRA `(.L_x_8) ;  /* 0x0000000400148947 */ /* 0x000fea0003800000 */
[C---:B------:R-:W-:Y:S01]  /*2720*/  ISETP.GT.U32.AND P1, PT, R26.reuse, 0x27, PT ;  /* 0x000000271a00780c */ /* 0x040fe20003f24070 */
[----:B------:R-:W-:Y:S01]  /*2730*/  BSSY.RECONVERGENT B2, `(.L_x_9) ;  /* 0x0000020000027945 */ /* 0x000fe20003800200 */
[----:B------:R-:W-:-:S04]  /*2740*/  IADD3 R6, PT, PT, -R26, 0x37, RZ ;  /* 0x000000371a067810 */ /* 0x000fc80007ffe1ff */
[----:B------:R-:W-:-:S04]  /*2750*/  LOP3.LUT R7, R6, 0xf, RZ, 0xc0, !PT ;  /* 0x0000000f06077812 */ /* 0x000fc800078ec0ff */
[----:B------:R-:W-:-:S03]  /*2760*/  ISETP.NE.AND P0, PT, R7, RZ, PT ;  /* 0x000000ff0700720c */ /* 0x000fc60003f05270 */
[----:B------:R-:W-:Y:S10]  /*2770*/  @P1 BRA `(.L_x_10) ;  /* 0x00000000006c1947 */ /* 0x000ff40003800000 */
[----:B-1----:R-:W-:Y:S01]  /*2780*/  LOP3.LUT R4, R6, 0xffff, RZ, 0xc0, !PT ;  /* 0x0000ffff06047812 */ /* 0x002fe200078ec0ff */
[----:B------:R-:W-:-:S03]  /*2790*/  VIADD R5, R5, 0x108 ;  /* 0x0000010805057836 */ /* 0x000fc60000000000 */
[----:B------:R-:W-:-:S05]  /*27a0*/  SHF.R.U32.HI R4, RZ, 0x4, R4 ;  /* 0x00000004ff047819 */ /* 0x000fca0000011604 */
[----:B------:R-:W-:-:S05]  /*27b0*/  IMAD.SHL.U32 R4, R4, 0x10, RZ ;  /* 0x0000001004047824 */ /* 0x000fca00078e00ff */
[----:B------:R-:W-:-:S05]  /*27c0*/  LOP3.LUT R4, R4, 0x30, RZ, 0xe2, !PT ;  /* 0x0000003004047812 */ /* 0x000fca00078ee2ff */
[----:B------:R-:W-:-:S07]  /*27d0*/  IMAD.MOV R4, RZ, RZ, -R4 ;  /* 0x000000ffff047224 */ /* 0x000fce00078e0a04 */
.L_x_11:
[----:B------:R-:W-:Y:S01]  /*27e0*/  VIADD R4, R4, 0x10 ;  /* 0x0000001004047836 */ /* 0x000fe20000000000 */
[----:B------:R-:W-:Y:S01]  /*27f0*/  STL.U8 [R5+-0x7], RZ ;  /* 0xfffff9ff05007387 */ /* 0x000fe20000100000 */
[----:B------:R-:W-:-:S03]  /*2800*/  VIADD R26, R26, 0x10 ;  /* 0x000000101a1a7836 */ /* 0x000fc60000000000 */
[----:B------:R-:W-:Y:S01]  /*2810*/  ISETP.NE.AND P1, PT, R4, RZ, PT ;  /* 0x000000ff0400720c */ /* 0x000fe20003f25270 */
[----:B------:R-:W-:Y:S04]  /*2820*/  STL.U8 [R5+-0x6], RZ ;  /* 0xfffffaff05007387 */ /* 0x000fe80000100000 */
[----:B------:R-:W-:Y:S04]  /*2830*/  STL.U8 [R5+-0x5], RZ ;  /* 0xfffffbff05007387 */ /* 0x000fe80000100000 */
[----:B------:R-:W-:Y:S04]  /*2840*/  STL.U8 [R5+-0x4], RZ ;  /* 0xfffffcff05007387 */ /* 0x000fe80000100000 */
[----:B------:R-:W-:Y:S04]  /*2850*/  STL.U8 [R5+-0x3], RZ ;  /* 0xfffffdff05007387 */ /* 0x000fe80000100000 */
[----:B------:R-:W-:Y:S04]  /*2860*/  STL.U8 [R5+-0x2], RZ ;  /* 0xfffffeff05007387 */ /* 0x000fe80000100000 */
[----:B------:R-:W-:Y:S04]  /*2870*/  STL.U8 [R5+-0x1], RZ ;  /* 0xffffffff05007387 */ /* 0x000fe80000100000 */
[----:B------:R-:W-:Y:S04]  /*2880*/  STL.U8 [R5], RZ ;  /* 0x000000ff05007387 */ /* 0x000fe80000100000 */
[----:B------:R-:W-:Y:S04]  /*2890*/  STL.U8 [R5+0x1], RZ ;  /* 0x000001ff05007387 */ /* 0x000fe80000100000 */
[----:B------:R-:W-:Y:S04]  /*28a0*/  STL.U8 [R5+0x2], RZ ;  /* 0x000002ff05007387 */ /* 0x000fe80000100000 */
[----:B------:R-:W-:Y:S04]  /*28b0*/  STL.U8 [R5+0x3], RZ ;  /* 0x000003ff05007387 */ /* 0x000fe80000100000 */
[----:B------:R-:W-:Y:S04]  /*28c0*/  STL.U8 [R5+0x4], RZ ;  /* 0x000004ff05007387 */ /* 0x000fe80000100000 */
[----:B------:R-:W-:Y:S04]  /*28d0*/  STL.U8 [R5+0x5], RZ ;  /* 0x000005ff05007387 */ /* 0x000fe80000100000 */
[----:B------:R-:W-:Y:S04]  /*28e0*/  STL.U8 [R5+0x6], RZ ;  /* 0x000006ff05007387 */ /* 0x000fe80000100000 */
[----:B------:R-:W-:Y:S04]  /*28f0*/  STL.U8 [R5+0x7], RZ ;  /* 0x000007ff05007387 */ /* 0x000fe80000100000 */
[----:B------:R1:W-:Y:S02]  /*2900*/  STL.U8 [R5+0x8], RZ ;  /* 0x000008ff05007387 */ /* 0x0003e40000100000 */
[----:B-1----:R-:W-:Y:S01]  /*2910*/  VIADD R5, R5, 0x10 ;  /* 0x0000001005057836 */ /* 0x002fe20000000000 */
[----:B------:R-:W-:Y:S06]  /*2920*/  @P1 BRA `(.L_x_11) ;  /* 0xfffffffc00ac1947 */ /* 0x000fec000383ffff */
.L_x_10:
[----:B------:R-:W-:Y:S05]  /*2930*/  BSYNC.RECONVERGENT B2 ;  /* 0x0000000000027941 */ /* 0x000fea0003800200 */
.L_x_9:
[----:B------:R-:W-:Y:S05]  /*2940*/  @!P0 BRA `(.L_x_8) ;  /* 0x0000000000888947 */ /* 0x000fea0003800000 */
[----:B------:R-:W-:Y:S01]  /*2950*/  ISETP.GE.U32.AND P0, PT, R7, 0x8, PT ;  /* 0x000000080700780c */ /* 0x000fe20003f06070 */
[----:B------:R-:W-:Y:S01]  /*2960*/  BSSY.RECONVERGENT B2, `(.L_x_12) ;  /* 0x000000e000027945 */ /* 0x000fe20003800200 */
[----:B-1----:R-:W-:-:S04]  /*2970*/  LOP3.LUT R5, R6, 0x7, RZ, 0xc0, !PT ;  /* 0x0000000706057812 */ /* 0x002fc800078ec0ff */
[----:B------:R-:W-:-:S07]  /*2980*/  ISETP.NE.AND P1, PT, R5, RZ, PT ;  /* 0x000000ff0500720c */ /* 0x000fce0003f25270 */
[----:B------:R-:W-:Y:S06]  /*2990*/  @!P0 BRA `(.L_x_13) ;  /* 0x0000000000288947 */ /* 0x000fec0003800000 */
[----:B------:R-:W-:Y:S02]  /*29a0*/  IMAD.IADD R4, R1, 0x1, R26 ;  /* 0x0000000101047824 */ /* 0x000fe400078e021a */
[----:B------:R-:W-:-:S03]  /*29b0*/  VIADD R26, R26, 0x8 ;  /* 0x000000081a1a7836 */ /* 0x000fc60000000000 */
[----:B------:R1:W-:Y:S04]  /*29c0*/  STL.U8 [R4+0x101], RZ ;  /* 0x000101ff04007387 */ /* 0x0003e80000100000 */
[----:B------:R1:W-:Y:S04]  /*29d0*/  STL.U8 [R4+0x102], RZ ;  /* 0x000102ff04007387 */ /* 0x0003e80000100000 */
[----:B------:R1:W-:Y:S04]  /*29e0*/  STL.U8 [R4+0x103], RZ ;  /* 0x000103ff04007387 */ /* 0x0003e80000100000 */
[----:B------:R1:W-:Y:S04]  /*29f0*/  STL.U8 [R4+0x104], RZ ;  /* 0x000104ff04007387 */ /* 0x0003e80000100000 */
[----:B------:R1:W-:Y:S04]  /*2a00*/  STL.U8 [R4+0x105], RZ ;  /* 0x000105ff04007387 */ /* 0x0003e80000100000 */
[----:B------:R1:W-:Y:S04]  /*2a10*/  STL.U8 [R4+0x106], RZ ;  /* 0x000106ff04007387 */ /* 0x0003e80000100000 */
[----:B------:R1:W-:Y:S04]  /*2a20*/  STL.U8 [R4+0x107], RZ ;  /* 0x000107ff04007387 */ /* 0x0003e80000100000 */
[----:B------:R1:W-:Y:S02]  /*2a30*/  STL.U8 [R4+0x108], RZ ;  /* 0x000108ff04007387 */ /* 0x0003e40000100000 */
.L_x_13:
[----:B------:R-:W-:Y:S05]  /*2a40*/  BSYNC.RECONVERGENT B2 ;  /* 0x0000000000027941 */ /* 0x000fea0003800200 */
.L_x_12:
[----:B------:R-:W-:Y:S05]  /*2a50*/  @!P1 BRA `(.L_x_8) ;  /* 0x0000000000449947 */ /* 0x000fea0003800000 */
[----:B------:R-:W-:Y:S02]  /*2a60*/  ISETP.GE.U32.AND P0, PT, R5, 0x4, PT ;  /* 0x000000040500780c */ /* 0x000fe40003f06070 */
[----:B------:R-:W-:-:S04]  /*2a70*/  LOP3.LUT R6, R6, 0x3, RZ, 0xc0, !PT ;  /* 0x0000000306067812 */ /* 0x000fc800078ec0ff */
[----:B------:R-:W-:-:S07]  /*2a80*/  ISETP.NE.AND P1, PT, R6, RZ, PT ;  /* 0x000000ff0600720c */ /* 0x000fce0003f25270 */
[----:B-1----:R-:W-:Y:S02]  /*2a90*/  @P0 IMAD.IADD R4, R1, 0x1, R26 ;  /* 0x0000000101040824 */ /* 0x002fe400078e021a */
[----:B------:R-:W-:-:S03]  /*2aa0*/  @P0 VIADD R26, R26, 0x4 ;  /* 0x000000041a1a0836 */ /* 0x000fc60000000000 */
[----:B------:R2:W-:Y:S04]  /*2ab0*/  @P0 STL.U8 [R4+0x101], RZ ;  /* 0x000101ff04000387 */ /* 0x0005e80000100000 */
[----:B------:R2:W-:Y:S04]  /*2ac0*/  @P0 STL.U8 [R4+0x102], RZ ;  /* 0x000102ff04000387 */ /* 0x0005e80000100000 */
[----:B------:R2:W-:Y:S04]  /*2ad0*/  @P0 STL.U8 [R4+0x103], RZ ;  /* 0x000103ff04000387 */ /* 0x0005e80000100000 */
[----:B------:R2:W-:Y:S01]  /*2ae0*/  @P0 STL.U8 [R4+0x104], RZ ;  /* 0x000104ff04000387 */ /* 0x0005e20000100000 */
[----:B------:R-:W-:Y:S05]  /*2af0*/  @!P1 BRA `(.L_x_8) ;  /* 0x00000000001c9947 */ /* 0x000fea0003800000 */
[----:B------:R-:W-:Y:S01]  /*2b00*/  IADD3 R26, PT, PT, R26, 0x1, R2 ;  /* 0x000000011a1a7810 */ /* 0x000fe20007ffe002 */
[----:B------:R-:W-:-:S07]  /*2b10*/  IMAD.MOV R2, RZ, RZ, -R6 ;  /* 0x000000ffff027224 */ /* 0x000fce00078e0a06 */
.L_x_14:
[----:B------:R-:W-:Y:S01]  /*2b20*/  VIADD R2, R2, 0x1 ;  /* 0x0000000102027836 */ /* 0x000fe20000000000 */
[----:B------:R1:W-:Y:S04]  /*2b30*/  STL.U8 [R26], RZ ;  /* 0x000000ff1a007387 */ /* 0x0003e80000100000 */
[----:B------:R-:W-:Y:S01]  /*2b40*/  ISETP.NE.AND P0, PT, R2, RZ, PT ;  /* 0x000000ff0200720c */ /* 0x000fe20003f05270 */
[----:B-1----:R-:W-:-:S12]  /*2b50*/  VIADD R26, R26, 0x1 ;  /* 0x000000011a1a7836 */ /* 0x002fd80000000000 */
[----:B------:R-:W-:Y:S05]  /*2b60*/  @P0 BRA `(.L_x_14) ;  /* 0xfffffffc00ec0947 */ /* 0x000fea000383ffff */
.L_x_8:
[----:B------:R-:W-:Y:S05]  /*2b70*/  BSYNC.RECONVERGENT B1 ;  /* 0x0000000000017941 */ /* 0x000fea0003800200 */
.L_x_7:
[----:B------:R-:W-:Y:S05]  /*2b80*/  BRA `(.L_x_15) ;  /* 0x0000002000887947 */ /* 0x000fea0003800000 */
.L_x_6:
[----:B------:R-:W-:Y:S01]  /*2b90*/  IMAD.MOV.U32 R5, RZ, RZ, 0x80 ;  /* 0x00000080ff057424 */ /* 0x000fe200078e00ff */
[----:B------:R-:W-:Y:S01]  /*2ba0*/  BSSY.RECONVERGENT B1, `(.L_x_16) ;  /* 0x0000068000017945 */ /* 0x000fe20003800200 */
[----:B------:R-:W-:Y:S02]  /*2bb0*/  IMAD.IADD R4, R1, 0x1, R26 ;  /* 0x0000000101047824 */ /* 0x000fe400078e021a */
[----:B------:R-:W-:-:S03]  /*2bc0*/  VIADD R2, R26, 0x1 ;  /* 0x000000011a027836 */ /* 0x000fc60000000000 */
[----:B------:R1:W-:Y:S02]  /*2bd0*/  STL.U8 [R4+0x100], R5 ;  /* 0x0001000504007387 */ /* 0x0003e40000100000 */
[----:B------:R-:W-:-:S13]  /*2be0*/  ISETP.GT.U32.AND P0, PT, R2, 0x3f, PT ;  /* 0x0000003f0200780c */ /* 0x000fda0003f04070 */
[----:B-1----:R-:W-:Y:S05]  /*2bf0*/  @P0 BRA `(.L_x_17) ;  /* 0x0000000400880947 */ /* 0x002fea0003800000 */
[C---:B------:R-:W-:Y:S01]  /*2c00*/  VIADD R4, R26.reuse, 0xffffffd0 ;  /* 0xffffffd01a047836 */ /* 0x040fe20000000000 */
[----:B0-----:R-:W-:Y:S01]  /*2c10*/  IADD3 R14, PT, PT, -R26, 0x3f, RZ ;  /* 0x0000003f1a0e7810 */ /* 0x001fe20007ffe1ff */
[----:B------:R-:W-:Y:S03]  /*2c20*/  BSSY.RECONVERGENT B2, `(.L_x_18) ;  /* 0x000002e000027945 */ /* 0x000fe60003800200 */
[----:B------:R-:W-:Y:S02]  /*2c30*/  ISETP.GE.U32.AND P0, PT, R4, 0xf, PT ;  /* 0x0000000f0400780c */ /* 0x000fe40003f06070 */
[----:B------:R-:W-:-:S11]  /*2c40*/  LOP3.LUT R15, R14, 0xf, RZ, 0xc0, !PT ;  /* 0x0000000f0e0f7812 */ /* 0x000fd600078ec0ff */
[----:B------:R-:W-:Y:S05]  /*2c50*/  @!P0 BRA `(.L_x_19) ;  /* 0x0000000000a88947 */ /* 0x000fea0003800000 */
[----:B------:R-:W-:Y:S01]  /*2c60*/  LOP3.LUT R4, R14, 0xfffffff0, RZ, 0xc0, !PT ;  /* 0xfffffff00e047812 */ /* 0x000fe200078ec0ff */
[----:B------:R-:W-:Y:S01]  /*2c70*/  BSSY.RECONVERGENT B3, `(.L_x_20) ;  /* 0x0000027000037945 */ /* 0x000fe20003800200 */
[----:B------:R-:W-:-:S03]  /*2c80*/  VIADD R2, R26, 0x8 ;  /* 0x000000081a027836 */ /* 0x000fc60000000000 */
[----:B------:R-:W-:-:S07]  /*2c90*/  IMAD.MOV R4, RZ, RZ, -R4 ;  /* 0x000000ffff047224 */ /* 0x000fce00078e0a04 */
.L_x_21:
[C-C-:B-1----:R-:W-:Y:S01]  /*2ca0*/  IADD3 R11, PT, PT, R1.reuse, -0x7, R2.reuse ;  /* 0xfffffff9010b7810 */ /* 0x142fe20007ffe002 */
[C-C-:B------:R-:W-:Y:S01]  /*2cb0*/  IMAD.IADD R13, R1.reuse, 0x1, R2.reuse ;  /* 0x00000001010d7824 */ /* 0x140fe200078e0202 */
[C-C-:B------:R-:W-:Y:S01]  /*2cc0*/  IADD3 R10, PT, PT, R1.reuse, -0x6, R2.reuse ;  /* 0xfffffffa010a7810 */ /* 0x140fe20007ffe002 */
[----:B------:R-:W-:Y:S01]  /*2cd0*/  VIADD R4, R4, 0x10 ;  /* 0x0000001004047836 */ /* 0x000fe20000000000 */
[C-C-:B------:R-:W-:Y:S01]  /*2ce0*/  IADD3 R9, PT, PT, R1.reuse, -0x5, R2.reuse ;  /* 0xfffffffb01097810 */ /* 0x140fe20007ffe002 */
[----:B------:R0:W-:Y:S01]  /*2cf0*/  STL.U8 [R11+0x100], RZ ;  /* 0x000100ff0b007387 */ /* 0x0001e20000100000 */
[C-C-:B------:R-:W-:Y:S02]  /*2d00*/  IADD3 R8, PT, PT, R1.reuse, -0x4, R2.reuse ;  /* 0xfffffffc01087810 */ /* 0x140fe40007ffe002 */
[C-C-:B------:R-:W-:Y:S01]  /*2d10*/  IADD3 R7, PT, PT, R1.reuse, -0x3, R2.reuse ;  /* 0xfffffffd01077810 */ /* 0x140fe20007ffe002 */
[----:B------:R1:W-:Y:S01]  /*2d20*/  STL.U8 [R10+0x100], RZ ;  /* 0x000100ff0a007387 */ /* 0x0003e20000100000 */
[----:B------:R-:W-:-:S02]  /*2d30*/  IADD3 R6, PT, PT, R1, -0x2, R2 ;  /* 0xfffffffe01067810 */ /* 0x000fc40007ffe002 */
[C-C-:B------:R-:W-:Y:S01]  /*2d40*/  IADD3 R5, PT, PT, R1.reuse, -0x1, R2.reuse ;  /* 0xffffffff01057810 */ /* 0x140fe20007ffe002 */
[----:B------:R2:W-:Y:S01]  /*2d50*/  STL.U8 [R9+0x100], RZ ;  /* 0x000100ff09007387 */ /* 0x0005e20000100000 */
[C-C-:B------:R-:W-:Y:S02]  /*2d60*/  IADD3 R12, PT, PT, R1.reuse, 0x1, R2.reuse ;  /* 0x00000001010c7810 */ /* 0x140fe40007ffe002 */
[C-C-:B0-----:R-:W-:Y:S01]  /*2d70*/  IADD3 R11, PT, PT, R1.reuse, 0x2, R2.reuse ;  /* 0x00000002010b7810 */ /* 0x141fe20007ffe002 */
[----:B------:R0:W-:Y:S01]  /*2d80*/  STL.U8 [R8+0x100], RZ ;  /* 0x000100ff08007387 */ /* 0x0001e20000100000 */
[C-C-:B-1----:R-:W-:Y:S02]  /*2d90*/  IADD3 R10, PT, PT, R1.reuse, 0x3, R2.reuse ;  /* 0x00000003010a7810 */ /* 0x142fe40007ffe002 */
[----:B------:R-:W-:Y:S01]  /*2da0*/  ISETP.NE.AND P0, PT, R4, RZ, PT ;  /* 0x000000ff0400720c */ /* 0x000fe20003f05270 */
[----:B------:R1:W-:Y:S01]  /*2db0*/  STL.U8 [R7+0x100], RZ ;  /* 0x000100ff07007387 */ /* 0x0003e20000100000 */
[----:B--2---:R-:W-:-:S03]  /*2dc0*/  IADD3 R9, PT, PT, R1, 0x4, R2 ;  /* 0x0000000401097810 */ /* 0x004fc60007ffe002 */
[----:B------:R2:W-:Y:S01]  /*2dd0*/  STL.U8 [R6+0x100], RZ ;  /* 0x000100ff06007387 */ /* 0x0005e20000100000 */
[----:B0-----:R-:W-:-:S03]  /*2de0*/  IADD3 R8, PT, PT, R1, 0x5, R2 ;  /* 0x0000000501087810 */ /* 0x001fc60007ffe002 */
[----:B------:R0:W-:Y:S01]  /*2df0*/  STL.U8 [R5+0x100], RZ ;  /* 0x000100ff05007387 */ /* 0x0001e20000100000 */
[----:B-1----:R-:W-:-:S03]  /*2e00*/  IADD3 R7, PT, PT, R1, 0x6, R2 ;  /* 0x0000000601077810 */ /* 0x002fc60007ffe002 */
[----:B------:R1:W-:Y:S01]  /*2e10*/  STL.U8 [R13+0x100], RZ ;  /* 0x000100ff0d007387 */ /* 0x0003e20000100000 */
[----:B--2---:R-:W-:-:S03]  /*2e20*/  IADD3 R6, PT, PT, R1, 0x7, R2 ;  /* 0x0000000701067810 */ /* 0x004fc60007ffe002 */
[----:B------:R1:W-:Y:S01]  /*2e30*/  STL.U8 [R12+0x100], RZ ;  /* 0x000100ff0c007387 */ /* 0x0003e20000100000 */
[----:B0-----:R-:W-:Y:S01]  /*2e40*/  IADD3 R5, PT, PT, R1, 0x8, R2 ;  /* 0x0000000801057810 */ /* 0x001fe20007ffe002 */
[----:B------:R-:W-:Y:S02]  /*2e50*/  VIADD R2, R2, 0x10 ;  /* 0x0000001002027836 */ /* 0x000fe40000000000 */
[----:B------:R1:W-:Y:S04]  /*2e60*/  STL.U8 [R11+0x100], RZ ;  /* 0x000100ff0b007387 */ /* 0x0003e80000100000 */
[----:B------:R1:W-:Y:S04]  /*2e70*/  STL.U8 [R10+0x100], RZ ;  /* 0x000100ff0a007387 */ /* 0x0003e80000100000 */
[----:B------:R1:W-:Y:S04]  /*2e80*/  STL.U8 [R9+0x100], RZ ;  /* 0x000100ff09007387 */ /* 0x0003e80000100000 */
[----:B------:R1:W-:Y:S04]  /*2e90*/  STL.U8 [R8+0x100], RZ ;  /* 0x000100ff08007387 */ /* 0x0003e80000100000 */
[----:B------:R1:W-:Y:S04]  /*2ea0*/  STL.U8 [R7+0x100], RZ ;  /* 0x000100ff07007387 */ /* 0x0003e80000100000 */
[----:B------:R1:W-:Y:S04]  /*2eb0*/  STL.U8 [R6+0x100], RZ ;  /* 0x000100ff06007387 */ /* 0x0003e80000100000 */
[----:B------:R1:W-:Y:S01]  /*2ec0*/  STL.U8 [R5+0x100], RZ ;  /* 0x000100ff05007387 */ /* 0x0003e20000100000 */
[----:B------:R-:W-:Y:S05]  /*2ed0*/  @P0 BRA `(.L_x_21) ;  /* 0xfffffffc00700947 */ /* 0x000fea000383ffff */
[----:B------:R-:W-:Y:S05]  /*2ee0*/  BSYNC.RECONVERGENT B3 ;  /* 0x0000000000037941 */ /* 0x000fea0003800200 */
.L_x_20:
[----:B------:R-:W-:-:S07]  /*2ef0*/  VIADD R2, R2, 0xfffffff9 ;  /* 0xfffffff902027836 */ /* 0x000fce0000000000 */
.L_x_19:
[----:B------:R-:W-:Y:S05]  /*2f00*/  BSYNC.RECONVERGENT B2 ;  /* 0x0000000000027941 */ /* 0x000fea0003800200 */
.L_x_18:
[----:B------:R-:W-:-:S13]  /*2f10*/  ISETP.NE.AND P0, PT, R15, RZ, PT ;  /* 0x000000ff0f00720c */ /* 0x000fda0003f05270 */
[----:B------:R-:W-:Y:S05]  /*2f20*/  @!P0 BRA `(.L_x_17) ;  /* 0x0000000000bc8947 */ /* 0x000fea0003800000 */
[----:B------:R-:W-:Y:S01]  /*2f30*/  ISETP.GE.U32.AND P0, PT, R15, 0x8, PT ;  /* 0x000000080f00780c */ /* 0x000fe20003f06070 */
[----:B------:R-:W-:Y:S01]  /*2f40*/  BSSY.RECONVERGENT B2, `(.L_x_22) ;  /* 0x0000015000027945 */ /* 0x000fe20003800200 */
[----:B-1----:R-:W-:-:S04]  /*2f50*/  LOP3.LUT R12, R14, 0x7, RZ, 0xc0, !PT ;  /* 0x000000070e0c7812 */ /* 0x002fc800078ec0ff */
[----:B------:R-:W-:-:S07]  /*2f60*/  ISETP.NE.AND P1, PT, R12, RZ, PT ;  /* 0x000000ff0c00720c */ /* 0x000fce0003f25270 */
[----:B------:R-:W-:Y:S06]  /*2f70*/  @!P0 BRA `(.L_x_23) ;  /* 0x0000000000448947 */ /* 0x000fec0003800000 */
[C-C-:B------:R-:W-:Y:S01]  /*2f80*/  IMAD.IADD R11, R1.reuse, 0x1, R2.reuse ;  /* 0x00000001010b7824 */ /* 0x140fe200078e0202 */
[C-C-:B------:R-:W-:Y:S02]  /*2f90*/  IADD3 R10, PT, PT, R1.reuse, 0x1, R2.reuse ;  /* 0x00000001010a7810 */ /* 0x140fe40007ffe002 */
[C-C-:B------:R-:W-:Y:S02]  /*2fa0*/  IADD3 R9, PT, PT, R1.reuse, 0x2, R2.reuse ;  /* 0x0000000201097810 */ /* 0x140fe40007ffe002 */
[C-C-:B------:R-:W-:Y:S01]  /*2fb0*/  IADD3 R8, PT, PT, R1.reuse, 0x3, R2.reuse ;  /* 0x0000000301087810 */ /* 0x140fe20007ffe002 */
[----:B------:R0:W-:Y:S01]  /*2fc0*/  STL.U8 [R11+0x100], RZ ;  /* 0x000100ff0b007387 */ /* 0x0001e20000100000 */
[C-C-:B------:R-:W-:Y:S02]  /*2fd0*/  IADD3 R7, PT, PT, R1.reuse, 0x4, R2.reuse ;  /* 0x0000000401077810 */ /* 0x140fe40007ffe002 */
[C-C-:B------:R-:W-:Y:S01]  /*2fe0*/  IADD3 R6, PT, PT, R1.reuse, 0x5, R2.reuse ;  /* 0x0000000501067810 */ /* 0x140fe20007ffe002 */
[----:B------:R0:W-:Y:S01]  /*2ff0*/  STL.U8 [R10+0x100], RZ ;  /* 0x000100ff0a007387 */ /* 0x0001e20000100000 */
[----:B------:R-:W-:-:S02]  /*3000*/  IADD3 R5, PT, PT, R1, 0x6, R2 ;  /* 0x0000000601057810 */ /* 0x000fc40007ffe002 */
[----:B------:R-:W-:Y:S01]  /*3010*/  IADD3 R4, PT, PT, R1, 0x7, R2 ;  /* 0x0000000701047810 */ /* 0x000fe20007ffe002 */
[----:B------:R0:W-:Y:S01]  /*3020*/  STL.U8 [R9+0x100], RZ ;  /* 0x000100ff09007387 */ /* 0x0001e20000100000 */
[----:B------:R-:W-:-:S03]  /*3030*/  VIADD R2, R2, 0x8 ;  /* 0x0000000802027836 */ /* 0x000fc60000000000 */
[----:B------:R0:W-:Y:S04]  /*3040*/  STL.U8 [R8+0x100], RZ ;  /* 0x000100ff08007387 */ /* 0x0001e80000100000 */
[----:B------:R0:W-:Y:S04]  /*3050*/  STL.U8 [R7+0x100], RZ ;  /* 0x000100ff07007387 */ /* 0x0001e80000100000 */
[----:B------:R0:W-:Y:S04]  /*3060*/  STL.U8 [R6+0x100], RZ ;  /* 0x000100ff06007387 */ /* 0x0001e80000100000 */
[----:B------:R0:W-:Y:S04]  /*3070*/  STL.U8 [R5+0x100], RZ ;  /* 0x000100ff05007387 */ /* 0x0001e80000100000 */
[----:B------:R0:W-:Y:S02]  /*3080*/  STL.U8 [R4+0x100], RZ ;  /* 0x000100ff04007387 */ /* 0x0001e40000100000 */
.L_x_23:
[----:B------:R-:W-:Y:S05]  /*3090*/  BSYNC.RECONVERGENT B2 ;  /* 0x0000000000027941 */ /* 0x000fea0003800200 */
.L_x_22:
[----:B------:R-:W-:Y:S05]  /*30a0*/  @!P1 BRA `(.L_x_17) ;  /* 0x00000000005c9947 */ /* 0x000fea0003800000 */
[----:B------:R-:W-:Y:S01]  /*30b0*/  ISETP.GE.U32.AND P0, PT, R12, 0x4, PT ;  /* 0x000000040c00780c */ /* 0x000fe20003f06070 */
[----:B------:R-:W-:Y:S01]  /*30c0*/  BSSY.RECONVERGENT B2, `(.L_x_24) ;  /* 0x000000d000027945 */ /* 0x000fe20003800200 */
[----:B0-----:R-:W-:-:S04]  /*30d0*/  LOP3.LUT R4, R14, 0x3, RZ, 0xc0, !PT ;  /* 0x000000030e047812 */ /* 0x001fc800078ec0ff */
[----:B------:R-:W-:-:S07]  /*30e0*/  ISETP.NE.AND P1, PT, R4, RZ, PT ;  /* 0x000000ff0400720c */ /* 0x000fce0003f25270 */
[----:B------:R-:W-:Y:S06]  /*30f0*/  @!P0 BRA `(.L_x_25) ;  /* 0x0000000000248947 */ /* 0x000fec0003800000 */
[C-C-:B------:R-:W-:Y:S01]  /*3100*/  IMAD.IADD R5, R1.reuse, 0x1, R2.reuse ;  /* 0x0000000101057824 */ /* 0x140fe200078e0202 */
[C-C-:B------:R-:W-:Y:S02]  /*3110*/  IADD3 R6, PT, PT, R1.reuse, 0x1, R2.reuse ;  /* 0x0000000101067810 */ /* 0x140fe40007ffe002 */
[C-C-:B------:R-:W-:Y:S02]  /*3120*/  IADD3 R7, PT, PT, R1.reuse, 0x2, R2.reuse ;  /* 0x0000000201077810 */ /* 0x140fe40007ffe002 */
[----:B------:R-:W-:Y:S01]  /*3130*/  IADD3 R8, PT, PT, R1, 0x3, R2 ;  /* 0x0000000301087810 */ /* 0x000fe20007ffe002 */
[----:B------:R0:W-:Y:S01]  /*3140*/  STL.U8 [R5+0x100], RZ ;  /* 0x000100ff05007387 */ /* 0x0001e20000100000 */
[----:B------:R-:W-:-:S03]  /*3150*/  VIADD R2, R2, 0x4 ;  /* 0x0000000402027836 */ /* 0x000fc60000000000 */
[----:B------:R0:W-:Y:S04]  /*3160*/  STL.U8 [R6+0x100], RZ ;  /* 0x000100ff06007387 */ /* 0x0001e80000100000 */
[----:B------:R0:W-:Y:S04]  /*3170*/  STL.U8 [R7+0x100], RZ ;  /* 0x000100ff07007387 */ /* 0x0001e80000100000 */
[----:B------:R0:W-:Y:S02]  /*3180*/  STL.U8 [R8+0x100], RZ ;  /* 0x000100ff08007387 */ /* 0x0001e40000100000 */
.L_x_25:
[----:B------:R-:W-:Y:S05]  /*3190*/  BSYNC.RECONVERGENT B2 ;  /* 0x0000000000027941 */ /* 0x000fea0003800200 */
.L_x_24:
[----:B------:R-:W-:Y:S05]  /*31a0*/  @!P1 BRA `(.L_x_17) ;  /* 0x00000000001c9947 */ /* 0x000fea0003800000 */
[----:B------:R-:W-:-:S07]  /*31b0*/  IMAD.MOV R4, RZ, RZ, -R4 ;  /* 0x000000ffff047224 */ /* 0x000fce00078e0a04 */
.L_x_26:
[----:B0-----:R-:W-:Y:S02]  /*31c0*/  IMAD.IADD R5, R1, 0x1, R2 ;  /* 0x0000000101057824 */ /* 0x001fe400078e0202 */
[----:B------:R-:W-:Y:S02]  /*31d0*/  VIADD R4, R4, 0x1 ;  /* 0x0000000104047836 */ /* 0x000fe40000000000 */
[----:B------:R-:W-:Y:S01]  /*31e0*/  VIADD R2, R2, 0x1 ;  /* 0x0000000102027836 */ /* 0x000fe20000000000 */
[----:B------:R2:W-:Y:S02]  /*31f0*/  STL.U8 [R5+0x100], RZ ;  /* 0x000100ff05007387 */ /* 0x0005e40000100000 */
[----:B------:R-:W-:-:S13]  /*3200*/  ISETP.NE.AND P0, PT, R4, RZ, PT ;  /* 0x000000ff0400720c */ /* 0x000fda0003f05270 */
[----:B--2---:R-:W-:Y:S05]  /*3210*/  @P0 BRA `(.L_x_26) ;  /* 0xfffffffc00e80947 */ /* 0x004fea000383ffff */
.L_x_17:
[----:B------:R-:W-:Y:S05]  /*3220*/  BSYNC.RECONVERGENT B1 ;  /* 0x0000000000017941 */ /* 0x000fea0003800200 */
.L_x_16:
[----:B01----:R-:W2:Y:S02]  /*3230*/  LDL.128 R8, [R1+0x100] ;  /* 0x0001000001087983 */ /* 0x003ea40000100c00 */
[C---:B--2---:R-:W-:Y:S02]  /*3240*/  PRMT R13, R8.reuse, 0x7771, RZ ;  /* 0x00007771080d7816 */ /* 0x044fe400000000ff */
[C---:B------:R-:W-:Y:S02]  /*3250*/  PRMT R14, R8.reuse, 0x7770, RZ ;  /* 0x00007770080e7816 */ /* 0x040fe400000000ff */
[C---:B------:R-:W-:Y:S01]  /*3260*/  PRMT R12, R8.reuse, 0x7772, RZ ;  /* 0x00007772080c7816 */ /* 0x040fe200000000ff */
[----:B------:R-:W-:Y:S01]  /*3270*/  IMAD.U32 R13, R13, 0x10000, RZ ;  /* 0x000100000d0d7824 */ /* 0x000fe200078e00ff */
[----:B------:R-:W-:Y:S02]  /*3280*/  PRMT R4, R8, 0x7773, RZ ;  /* 0x0000777308047816 */ /* 0x000fe400000000ff */
[----:B------:R-:W-:Y:S01]  /*3290*/  PRMT R6, R9, 0x7771, RZ ;  /* 0x0000777109067816 */ /* 0x000fe200000000ff */
[----:B------:R-:W-:Y:S01]  /*32a0*/  IMAD.SHL.U32 R12, R12, 0x100, RZ ;  /* 0x000001000c0c7824 */ /* 0x000fe200078e00ff */
[----:B------:R-:W-:-:S02]  /*32b0*/  PRMT R8, R10, 0x7771, RZ ;  /* 0x000077710a087816 */ /* 0x000fc400000000ff */
[----:B------:R-:W-:Y:S01]  /*32c0*/  PRMT R16, R11, 0x7771, RZ ;  /* 0x000077710b107816 */ /* 0x000fe200000000ff */
[----:B------:R-:W-:Y:S01]  /*32d0*/  IMAD.U32 R6, R6, 0x10000, RZ ;  /* 0x0001000006067824 */ /* 0x000fe200078e00ff */
[C---:B------:R-:W-:Y:S01]  /*32e0*/  PRMT R7, R9.reuse, 0x7770, RZ ;  /* 0x0000777009077816 */ /* 0x040fe200000000ff */
[----:B------:R-:W-:Y:S01]  /*32f0*/  IMAD.U32 R8, R8, 0x10000, RZ ;  /* 0x0001000008087824 */ /* 0x000fe200078e00ff */
[C---:B------:R-:W-:Y:S01]  /*3300*/  PRMT R5, R9.reuse, 0x7772, RZ ;  /* 0x0000777209057816 */ /* 0x040fe200000000ff */
[----:B------:R-:W-:Y:S01]  /*3310*/  IMAD.U32 R16, R16, 0x10000, RZ ;  /* 0x0001000010107824 */ /* 0x000fe200078e00ff */
[----:B------:R-:W-:Y:S02]  /*3320*/  PRMT R2, R9, 0x7773, RZ ;  /* 0x0000777309027816 */ /* 0x000fe400000000ff */
[C---:B------:R-:W-:Y:S01]  /*3330*/  PRMT R9, R10.reuse, 0x7770, RZ ;  /* 0x000077700a097816 */ /* 0x040fe200000000ff */
[----:B------:R-:W-:Y:S01]  /*3340*/  IMAD.SHL.U32 R5, R5, 0x100, RZ ;  /* 0x0000010005057824 */ /* 0x000fe200078e00ff */
[----:B------:R-:W-:-:S02]  /*3350*/  PRMT R18, R10, 0x7772, RZ ;  /* 0x000077720a127816 */ /* 0x000fc400000000ff */
[C---:B------:R-:W-:Y:S02]  /*3360*/  PRMT R17, R11.reuse, 0x7770, RZ ;  /* 0x000077700b117816 */ /* 0x040fe400000000ff */
[----:B------:R-:W-:Y:S01]  /*3370*/  PRMT R15, R11, 0x7772, RZ ;  /* 0x000077720b0f7816 */ /* 0x000fe200000000ff */
[----:B------:R-:W-:Y:S01]  /*3380*/  IMAD.SHL.U32 R18, R18, 0x100, RZ ;  /* 0x0000010012127824 */ /* 0x000fe200078e00ff */
[----:B------:R-:W-:Y:S02]  /*3390*/  LOP3.LUT R13, R13, 0xff0000, RZ, 0xc0, !PT ;  /* 0x00ff00000d0d7812 */ /* 0x000fe400078ec0ff */
        /* <DEDUP_REMOVED lines=10> */
[----:B------:R-:W-:-:S02]  /*3440*/  LOP3.LUT R8, R4, R13, R12, 0xfe, !PT ;  /* 0x0000000d04087212 */ /* 0x000fc400078efe0c */
[----:B------:R-:W-:Y:S02]  /*3450*/  LOP3.LUT R9, R2, R7, R5, 0xfe, !PT ;  /* 0x0000000702097212 */ /* 0x000fe400078efe05 */
[----:B------:R-:W-:Y:S02]  /*3460*/  LOP3.LUT R10, R10, R19, R18, 0xfe, !PT ;  /* 0x000000130a0a7212 */ /* 0x000fe400078efe12 */
[----:B------:R-:W-:-:S05]  /*3470*/  LOP3.LUT R11, R11, R16, R15, 0xfe, !PT ;  /* 0x000000100b0b7212 */ /* 0x000fca00078efe0f */
[----:B------:R0:W-:Y:S04]  /*3480*/  STL.128 [R3], R8 ;  /* 0x0000000803007387 */ /* 0x0001e80000100c00 */
[----:B------:R-:W2:Y:S02]  /*3490*/  LDL.128 R12, [R1+0x110] ;  /* 0x00011000010c7983 */ /* 0x000ea40000100c00 */
[C---:B--2---:R-:W-:Y:S02]  /*34a0*/  PRMT R17, R12.reuse, 0x7771, RZ ;  /* 0x000077710c117816 */ /* 0x044fe400000000ff */
[C---:B------:R-:W-:Y:S02]  /*34b0*/  PRMT R18, R12.reuse, 0x7770, RZ ;  /* 0x000077700c127816 */ /* 0x040fe400000000ff */
[C---:B------:R-:W-:Y:S01]  /*34c0*/  PRMT R16, R12.reuse, 0x7772, RZ ;  /* 0x000077720c107816 */ /* 0x040fe200000000ff */
[----:B------:R-:W-:Y:S01]  /*34d0*/  IMAD.U32 R17, R17, 0x10000, RZ ;  /* 0x0001000011117824 */ /* 0x000fe200078e00ff */
[----:B------:R-:W-:-:S02]  /*34e0*/  PRMT R4, R12, 0x7773, RZ ;  /* 0x000077730c047816 */ /* 0x000fc400000000ff */
[----:B------:R-:W-:Y:S01]  /*34f0*/  PRMT R6, R13, 0x7771, RZ ;  /* 0x000077710d067816 */ /* 0x000fe200000000ff */
[----:B------:R-:W-:Y:S01]  /*3500*/  IMAD.SHL.U32 R16, R16, 0x100, RZ ;  /* 0x0000010010107824 */ /* 0x000fe200078e00ff */
[----:B------:R-:W-:Y:S02]  /*3510*/  PRMT R12, R14, 0x7771, RZ ;  /* 0x000077710e0c7816 */ /* 0x000fe400000000ff */
[----:B0-----:R-:W-:Y:S01]  /*3520*/  PRMT R11, R15, 0x7771, RZ ;  /* 0x000077710f0b7816 */ /* 0x001fe200000000ff */
[----:B------:R-:W-:Y:S01]  /*3530*/  IMAD.U32 R6, R6, 0x10000, RZ ;  /* 0x0001000006067824 */ /* 0x000fe200078e00ff */
[C---:B------:R-:W-:Y:S01]  /*3540*/  PRMT R7, R13.reuse, 0x7770, RZ ;  /* 0x000077700d077816 */ /* 0x040fe200000000ff */
[----:B------:R-:W-:Y:S01]  /*3550*/  IMAD.U32 R12, R12, 0x10000, RZ ;  /* 0x000100000c0c7824 */ /* 0x000fe200078e00ff */
[----:B------:R-:W-:Y:S01]  /*3560*/  PRMT R5, R13, 0x7772, RZ ;  /* 0x000077720d057816 */ /* 0x000fe200000000ff */
[----:B------:R-:W-:Y:S01]  /*3570*/  IMAD.U32 R11, R11, 0x10000, RZ ;  /* 0x000100000b0b7824 */ /* 0x000fe200078e00ff */
[----:B------:R-:W-:-:S02]  /*3580*/  PRMT R2, R13, 0x7773, RZ ;  /* 0x000077730d027816 */ /* 0x000fc400000000ff */
[----:B------:R-:W-:Y:S01]  /*3590*/  LOP3.LUT R17, R17, 0xff0000, RZ, 0xc0, !PT ;  /* 0x00ff000011117812 */ /* 0x000fe200078ec0ff */
[----:B------:R-:W-:Y:S01]  /*35a0*/  IMAD.SHL.U32 R5, R5, 0x100, RZ ;  /* 0x0000010005057824 */ /* 0x000fe200078e00ff */
[C---:B------:R-:W-:Y:S02]  /*35b0*/  PRMT R9, R14.reuse, 0x7770, RZ ;  /* 0x000077700e097816 */ /* 0x040fe400000000ff */
[----:B------:R-:W-:Y:S01]  /*35c0*/  PRMT R20, R14, 0x7772, RZ ;  /* 0x000077720e147816 */ /* 0x000fe200000000ff */
[----:B------:R-:W-:Y:S01]  /*35d0*/  IMAD R17, R18, 0x1000000, R17 ;  /* 0x0100000012117824 */ /* 0x000fe200078e0211 */
        /* <DEDUP_REMOVED lines=12> */
[----:B------:R-:W-:Y:S02]  /*36a0*/  LOP3.LUT R16, R4, R17, R16, 0xfe, !PT ;  /* 0x0000001104107212 */ /* 0x000fe400078efe10 */
[----:B------:R-:W-:-:S02]  /*36b0*/  LOP3.LUT R17, R2, R7, R5, 0xfe, !PT ;  /* 0x0000000702117212 */ /* 0x000fc400078efe05 */
[----:B------:R-:W-:Y:S02]  /*36c0*/  LOP3.LUT R18, R14, R9, R18, 0xfe, !PT ;  /* 0x000000090e127212 */ /* 0x000fe400078efe12 */
[----:B------:R-:W-:-:S05]  /*36d0*/  LOP3.LUT R19, R19, R22, R10, 0xfe, !PT ;  /* 0x0000001613137212 */ /* 0x000fca00078efe0a */
[----:B------:R0:W-:Y:S04]  /*36e0*/  STL.128 [R3+0x10], R16 ;  /* 0x0000101003007387 */ /* 0x0001e80000100c00 */
[----:B------:R-:W2:Y:S02]  /*36f0*/  LDL.128 R12, [R1+0x120] ;  /* 0x00012000010c7983 */ /* 0x000ea40000100c00 */
[C---:B--2---:R-:W-:Y:S02]  /*3700*/  PRMT R10, R12.reuse, 0x7771, RZ ;  /* 0x000077710c0a7816 */ /* 0x044fe400000000ff */
[C---:B------:R-:W-:Y:S02]  /*3710*/  PRMT R11, R12.reuse, 0x7770, RZ ;  /* 0x000077700c0b7816 */ /* 0x040fe400000000ff */
[----:B------:R-:W-:Y:S01]  /*3720*/  PRMT R9, R12, 0x7772, RZ ;  /* 0x000077720c097816 */ /* 0x000fe200000000ff */
        /* <DEDUP_REMOVED lines=9> */
[C---:B------:R-:W-:Y:S01]  /*37c0*/  PRMT R5, R13.reuse, 0x7772, RZ ;  /* 0x000077720d057816 */ /* 0x040fe200000000ff */
[----:B------:R-:W-:Y:S01]  /*37d0*/  IMAD.U32 R16, R16, 0x10000, RZ ;  /* 0x0001000010107824 */ /* 0x000fe200078e00ff */
[----:B------:R-:W-:-:S02]  /*37e0*/  PRMT R2, R13, 0x7773, RZ ;  /* 0x000077730d027816 */ /* 0x000fc400000000ff */
[C---:B------:R-:W-:Y:S01]  /*37f0*/  PRMT R13, R14.reuse, 0x7770, RZ ;  /* 0x000077700e0d7816 */ /* 0x040fe200000000ff */
[----:B------:R-:W-:Y:S01]  /*3800*/  IMAD.SHL.U32 R5, R5, 0x100, RZ ;  /* 0x0000010005057824 */ /* 0x000fe200078e00ff */
[C---:B------:R-:W-:Y:S02]  /*3810*/  PRMT R20, R14.reuse, 0x7772, RZ ;  /* 0x000077720e147816 */ /* 0x040fe400000000ff */
[----:B------:R-:W-:Y:S02]  /*3820*/  PRMT R18, R14, 0x7773, RZ ;  /* 0x000077730e127816 */ /* 0x000fe400000000ff */
[----:B------:R-:W-:Y:S01]  /*3830*/  LOP3.LUT R6, R6, 0xff0000, RZ, 0xc0, !PT ;  /* 0x00ff000006067812 */ /* 0x000fe200078ec0ff */
[----:B------:R-:W-:Y:S01]  /*3840*/  IMAD.SHL.U32 R20, R20, 0x100, RZ ;  /* 0x0000010014147824 */ /* 0x000fe200078e00ff */
[C---:B------:R-:W-:Y:S02]  /*3850*/  PRMT R17, R15.reuse, 0x7770, RZ ;  /* 0x000077700f117816 */ /* 0x040fe400000000ff */
[----:B------:R-:W-:Y:S01]  /*3860*/  PRMT R14, R15, 0x7772, RZ ;  /* 0x000077720f0e7816 */ /* 0x000fe200000000ff */
[----:B------:R-:W-:Y:S01]  /*3870*/  IMAD R7, R7, 0x1000000, R6 ;  /* 0x0100000007077824 */ /* 0x000fe200078e0206 */
[----:B------:R-:W-:-:S02]  /*3880*/  LOP3.LUT R10, R10, 0xff0000, RZ, 0xc0, !PT ;  /* 0x00ff00000a0a7812 */ /* 0x000fc400078ec0ff */
[----:B------:R-:W-:Y:S01]  /*3890*/  LOP3.LUT R12, R12, 0xff0000, RZ, 0xc0, !PT ;  /* 0x00ff00000c0c7812 */ /* 0x000fe200078ec0ff */
[----:B------:R-:W-:Y:S01]  /*38a0*/  IMAD.SHL.U32 R14, R14, 0x100, RZ ;  /* 0x000001000e0e7824 */ /* 0x000fe200078e00ff */
[----:B------:R-:W-:Y:S01]  /*38b0*/  LOP3.LUT R16, R16, 0xff0000, RZ, 0xc0, !PT ;  /* 0x00ff000010107812 */ /* 0x000fe200078ec0ff */
[----:B------:R-:W-:Y:S01]  /*38c0*/  IMAD R11, R11, 0x1000000, R10 ;  /* 0x010000000b0b7824 */ /* 0x000fe200078e020a */
[----:B------:R-:W-:Y:S01]  /*38d0*/  PRMT R19, R15, 0x7773, RZ ;  /* 0x000077730f137816 */ /* 0x000fe200000000ff */
[----:B------:R-:W-:Y:S02]  /*38e0*/  IMAD R13, R13, 0x1000000, R12 ;  /* 0x010000000d0d7824 */ /* 0x000fe400078e020c */
[----:B------:R-:W-:Y:S01]  /*38f0*/  IMAD R6, R17, 0x1000000, R16 ;  /* 0x0100000011067824 */ /* 0x000fe200078e0210 */
[----:B------:R-:W-:Y:S02]  /*3900*/  LOP3.LUT R16, R4, R11, R9, 0xfe, !PT ;  /* 0x0000000b04107212 */ /* 0x000fe400078efe09 */
[----:B------:R-:W-:-:S02]  /*3910*/  LOP3.LUT R17, R2, R7, R5, 0xfe, !PT ;  /* 0x0000000702117212 */ /* 0x000fc400078efe05 */
[----:B------:R-:W-:Y:S02]  /*3920*/  LOP3.LUT R18, R18, R13, R20, 0xfe, !PT ;  /* 0x0000000d12127212 */ /* 0x000fe400078efe14 */
[----:B------:R-:W-:-:S05]  /*3930*/  LOP3.LUT R19, R19, R6, R14, 0xfe, !PT ;  /* 0x0000000613137212 */ /* 0x000fca00078efe0e */
[----:B------:R0:W-:Y:S04]  /*3940*/  STL.128 [R3+0x20], R16 ;  /* 0x0000201003007387 */ /* 0x0001e80000100c00 */
[----:B------:R-:W2:Y:S01]  /*3950*/  LDL.128 R12, [R1+0x130] ;  /* 0x00013000010c7983 */ /* 0x000ea20000100c00 */
[----:B------:R-:W-:Y:S01]  /*3960*/  UMOV UR4, URZ ;  /* 0x000000ff00047c82 */ /* 0x000fe20008000000 */
        /* <DEDUP_REMOVED lines=33> */
[----:B------:R-:W-:Y:S01]  /*3b80*/  LOP3.LUT R4, R2, R11, R9, 0xfe, !PT ;  /* 0x0000000b02047212 */ /* 0x000fe200078efe09 */
[----:B------:R-:W-:Y:S01]  /*3b90*/  IMAD.MOV.U32 R2, RZ, RZ, R24 ;  /* 0x000000ffff027224 */ /* 0x000fe200078e0018 */
[----:B------:R-:W-:-:S02]  /*3ba0*/  LOP3.LUT R6, R14, R13, R19, 0xfe, !PT ;  /* 0x0000000d0e067212 */ /* 0x000fc400078efe13 */
[----:B------:R-:W-:-:S05]  /*3bb0*/  LOP3.LUT R7, R15, R18, R16, 0xfe, !PT ;  /* 0x000000120f077212 */ /* 0x000fca00078efe10 */
[----:B------:R0:W-:Y:S02]  /*3bc0*/  STL.128 [R3+0x30], R4 ;  /* 0x0000300403007387 */ /* 0x0001e40000100c00 */
.L_x_27:
[----:B------:R-:W2:Y:S04]  /*3bd0*/  LDL R9, [R2+-0x20] ;  /* 0xffffe00002097983 */ /* 0x000ea80000100800 */
[----:B------:R-:W3:Y:S04]  /*3be0*/  LDL.64 R10, [R2+-0x1c] ;  /* 0xffffe400020a7983 */ /* 0x000ee80000100a00 */
[----:B------:R-:W4:Y:S04]  /*3bf0*/  LDL R19, [R2] ;  /* 0x0000000002137983 */ /* 0x000f280000100800 */
[----:B------:R-:W5:Y:S04]  /*3c00*/  LDL.64 R16, [R2+0x4] ;  /* 0x0000040002107983 */ /* 0x000f680000100a00 */
[----:B------:R-:W5:Y:S04]  /*3c10*/  LDL R22, [R2+-0x14] ;  /* 0xffffec0002167983 */ /* 0x000f680000100800 */
[----:B------:R-:W5:Y:S04]  /*3c20*/  LDL R21, [R2+-0x10] ;  /* 0xfffff00002157983 */ /* 0x000f680000100800 */
[----:B------:R-:W5:Y:S04]  /*3c30*/  LDL.64 R12, [R2+-0xc] ;  /* 0xfffff400020c7983 */ /* 0x000f680000100a00 */
[----:B0-----:R-:W5:Y:S04]  /*3c40*/  LDL R5, [R2+0x10] ;  /* 0x0000100002057983 */ /* 0x001f680000100800 */
[----:B------:R-:W5:Y:S04]  /*3c50*/  LDL.64 R14, [R2+0x14] ;  /* 0x00001400020e7983 */ /* 0x000f680000100a00 */
[----:B------:R-:W5:Y:S01]  /*3c60*/  LDL R20, [R2+-0x4] ;  /* 0xfffffc0002147983 */ /* 0x000f620000100800 */
[----:B------:R-:W-:-:S02]  /*3c70*/  SHF.R.U32.HI R25, RZ, 0xa, R6 ;  /* 0x0000000aff197819 */ /* 0x000fc40000011606 */
[C-C-:B------:R-:W-:Y:S02]  /*3c80*/  SHF.L.W.U32.HI R18, R6.reuse, 0xf, R6.reuse ;  /* 0x0000000f06127819 */ /* 0x140fe40000010e06 */
[----:B------:R-:W-:Y:S02]  /*3c90*/  SHF.L.W.U32.HI R23, R6, 0xd, R6 ;  /* 0x0000000d06177819 */ /* 0x000fe40000010e06 */
[----:B------:R-:W-:Y:S02]  /*3ca0*/  SHF.R.U32.HI R30, RZ, 0xa, R7 ;  /* 0x0000000aff1e7819 */ /* 0x000fe40000011607 */
[----:B------:R-:W-:Y:S02]  /*3cb0*/  LOP3.LUT R6, R25, R18, R23, 0x96, !PT ;  /* 0x0000001219067212 */ /* 0x000fe400078e9617 */
[C-C-:B------:R-:W-:Y:S02]  /*3cc0*/  SHF.L.W.U32.HI R28, R7.reuse, 0xf, R7.reuse ;  /* 0x0000000f071c7819 */ /* 0x140fe40000010e07 */
[----:B------:R-:W-:-:S04]  /*3cd0*/  SHF.L.W.U32.HI R29, R7, 0xd, R7 ;  /* 0x0000000d071d7819 */ /* 0x000fc80000010e07 */
        /* <DEDUP_REMOVED lines=13> */
[----:B------:R-:W-:Y:S01]  /*3db0*/  SHF.L.W.U32.HI R23, R11, 0xe, R11 ;  /* 0x0000000e0b177819 */ /* 0x000fe20000010e0b */
[----:B------:R-:W-:Y:S01]  /*3dc0*/  IMAD.IADD R9, R28, 0x1, R9 ;  /* 0x000000011c097824 */ /* 0x000fe200078e0209 */
[----:B------:R-:W-:-:S02]  /*3dd0*/  SHF.R.U32.HI R26, RZ, 0x3, R11 ;  /* 0x00000003ff1a7819 */ /* 0x000fc4000001160b */
[--C-:B------:R-:W-:Y:S02]  /*3de0*/  SHF.L.W.U32.HI R19, R22, 0x19, R22.reuse ;  /* 0x0000001916137819 */ /* 0x100fe40000010e16 */
[----:B------:R-:W-:Y:S02]  /*3df0*/  LOP3.LUT R18, R26, R18, R23, 0x96, !PT ;  /* 0x000000121a127212 */ /* 0x000fe400078e9617 */
[--C-:B------:R-:W-:Y:S02]  /*3e00*/  SHF.L.W.U32.HI R26, R22, 0xe, R22.reuse ;  /* 0x0000000e161a7819 */ /* 0x100fe40000010e16 */
[----:B------:R-:W-:Y:S02]  /*3e10*/  SHF.R.U32.HI R23, RZ, 0x3, R22 ;  /* 0x00000003ff177819 */ /* 0x000fe40000011616 */
[C-C-:B------:R-:W-:Y:S02]  /*3e20*/  SHF.L.W.U32.HI R6, R8.reuse, 0xf, R8.reuse ;  /* 0x0000000f08067819 */ /* 0x140fe40000010e08 */
[----:B------:R-:W-:-:S02]  /*3e30*/  SHF.L.W.U32.HI R7, R8, 0xd, R8 ;  /* 0x0000000d08077819 */ /* 0x000fc40000010e08 */
[----:B------:R-:W-:Y:S02]  /*3e40*/  SHF.R.U32.HI R16, RZ, 0xa, R8 ;  /* 0x0000000aff107819 */ /* 0x000fe40000011608 */
[C-C-:B------:R-:W-:Y:S02]  /*3e50*/  SHF.L.W.U32.HI R25, R9.reuse, 0xf, R9.reuse ;  /* 0x0000000f09197819 */ /* 0x140fe40000010e09 */
[--C-:B------:R-:W-:Y:S02]  /*3e60*/  SHF.L.W.U32.HI R28, R9, 0xd, R9.reuse ;  /* 0x0000000d091c7819 */ /* 0x100fe40000010e09 */
[----:B------:R-:W-:Y:S02]  /*3e70*/  SHF.R.U32.HI R27, RZ, 0xa, R9 ;  /* 0x0000000aff1b7819 */ /* 0x000fe40000011609 */
[----:B------:R-:W-:Y:S02]  /*3e80*/  LOP3.LUT R19, R23, R19, R26, 0x96, !PT ;  /* 0x0000001317137212 */ /* 0x000fe400078e961a */
[----:B------:R-:W-:-:S02]  /*3e90*/  LOP3.LUT R6, R16, R6, R7, 0x96, !PT ;  /* 0x0000000610067212 */ /* 0x000fc400078e9607 */
[----:B------:R-:W-:Y:S02]  /*3ea0*/  IADD3 R17, PT, PT, R17, R18, R10 ;  /* 0x0000001211117210 */ /* 0x000fe40007ffe00a */
[----:B------:R-:W-:Y:S02]  /*3eb0*/  LOP3.LUT R25, R27, R25, R28, 0x96, !PT ;  /* 0x000000191b197212 */ /* 0x000fe400078e961c */
[----:B------:R-:W-:Y:S01]  /*3ec0*/  IADD3 R4, PT, PT, R4, R19, R11 ;  /* 0x0000001304047210 */ /* 0x000fe20007ffe00b */
[----:B------:R-:W-:Y:S02]  /*3ed0*/  IMAD.IADD R10, R6, 0x1, R17 ;  /* 0x00000001060a7824 */ /* 0x000fe400078e0211 */
[----:B------:R-:W2:Y:S02]  /*3ee0*/  LDL.64 R16, [R2+0x4] ;  /* 0x0000040002107983 */ /* 0x000ea40000100a00 */
[----:B------:R-:W-:Y:S01]  /*3ef0*/  IMAD.IADD R11, R25, 0x1, R4 ;  /* 0x00000001190b7824 */ /* 0x000fe200078e0204 */
[C-C-:B------:R-:W-:Y:S01]  /*3f00*/  SHF.L.W.U32.HI R4, R10.reuse, 0xf, R10.reuse ;  /* 0x0000000f0a047819 */ /* 0x140fe20000010e0a */
[----:B------:R-:W3:Y:S01]  /*3f10*/  LDL R25, [R2] ;  /* 0x0000000002197983 */ /* 0x000ee20000100800 */
[----:B------:R-:W-:-:S02]  /*3f20*/  SHF.L.W.U32.HI R7, R10, 0xd, R10 ;  /* 0x0000000d0a077819 */ /* 0x000fc40000010e0a */
[----:B------:R-:W-:Y:S01]  /*3f30*/  SHF.R.U32.HI R6, RZ, 0xa, R10 ;  /* 0x0000000aff067819 */ /* 0x000fe2000001160a */
[----:B------:R0:W-:Y:S01]  /*3f40*/  STL.128 [R2+0x1c], R8 ;  /* 0x00001c0802007387 */ /* 0x0001e20000100c00 */
[----:B------:R-:W-:Y:S02]  /*3f50*/  SHF.R.U32.HI R23, RZ, 0x3, R21 ;  /* 0x00000003ff177819 */ /* 0x000fe40000011615 */
[----:B------:R-:W-:Y:S01]  /*3f60*/  LOP3.LUT R4, R6, R4, R7, 0x96, !PT ;  /* 0x0000000406047212 */ /* 0x000fe200078e9607 */
[----:B------:R-:W4:Y:S01]  /*3f70*/  LDL R27, [R2+0x20] ;  /* 0x00002000021b7983 */ /* 0x000f220000100800 */
[C-C-:B------:R-:W-:Y:S02]  /*3f80*/  SHF.L.W.U32.HI R6, R21.reuse, 0x19, R21.reuse ;  /* 0x0000001915067819 */ /* 0x140fe40000010e15 */
[----:B------:R-:W-:Y:S01]  /*3f90*/  SHF.L.W.U32.HI R7, R21, 0xe, R21 ;  /* 0x0000000e15077819 */ /* 0x000fe20000010e15 */
[----:B------:R-:W5:Y:S01]  /*3fa0*/  LDL.64 R18, [R2+0x24] ;  /* 0x0000240002127983 */ /* 0x000f620000100a00 */
[----:B------:R-:W-:-:S02]  /*3fb0*/  SHF.L.W.U32.HI R26, R12, 0x19, R12 ;  /* 0x000000190c1a7819 */ /* 0x000fc40000010e0c */
[--C-:B------:R-:W-:Y:S02]  /*3fc0*/  SHF.L.W.U32.HI R29, R12, 0xe, R12.reuse ;  /* 0x0000000e0c1d7819 */ /* 0x100fe40000010e0c */
[----:B------:R-:W-:Y:S02]  /*3fd0*/  LOP3.LUT R6, R23, R6, R7, 0x96, !PT ;  /* 0x0000000617067212 */ /* 0x000fe400078e9607 */
[----:B0-----:R-:W-:Y:S01]  /*3fe0*/  SHF.R.U32.HI R10, RZ, 0x3, R12 ;  /* 0x00000003ff0a7819 */ /* 0x001fe2000001160c */
[----:B------:R-:W5:Y:S01]  /*3ff0*/  LDL R9, [R2+0xc] ;  /* 0x00000c0002097983 */ /* 0x000f620000100800 */
[C-C-:B------:R-:W-:Y:S02]  /*4000*/  SHF.L.W.U32.HI R28, R11.reuse, 0xf, R11.reuse ;  /* 0x0000000f0b1c7819 */ /* 0x140fe40000010e0b */
[--C-:B------:R-:W-:Y:S02]  /*4010*/  SHF.L.W.U32.HI R31, R11, 0xd, R11.reuse ;  /* 0x0000000d0b1f7819 */ /* 0x100fe40000010e0b */
[----:B------:R-:W-:-:S02]  /*4020*/  SHF.R.U32.HI R30, RZ, 0xa, R11 ;  /* 0x0000000aff1e7819 */ /* 0x000fc4000001160b */
[----:B------:R-:W-:Y:S02]  /*4030*/  LOP3.LUT R10, R10, R26, R29, 0x96, !PT ;  /* 0x0000001a0a0a7212 */ /* 0x000fe400078e961d */
[----:B------:R-:W-:Y:S02]  /*4040*/  IADD3 R5, PT, PT, R5, R6, R22 ;  /* 0x0000000605057210 */ /* 0x000fe40007ffe016 */
[----:B------:R-:W-:Y:S02]  /*4050*/  LOP3.LUT R28, R30, R28, R31, 0x96, !PT ;  /* 0x0000001c1e1c7212 */ /* 0x000fe400078e961f */
[----:B------:R-:W-:Y:S02]  /*4060*/  IADD3 R21, PT, PT, R14, R10, R21 ;  /* 0x0000000a0e157210 */ /* 0x000fe40007ffe015 */
[C-C-:B------:R-:W-:Y:S02]  /*4070*/  SHF.L.W.U32.HI R7, R13.reuse, 0x19, R13.reuse ;  /* 0x000000190d077819 */ /* 0x140fe40000010e0d */
[----:B------:R-:W-:-:S02]  /*4080*/  SHF.L.W.U32.HI R26, R13, 0xe, R13 ;  /* 0x0000000e0d1a7819 */ /* 0x000fc40000010e0d */
[----:B------:R-:W-:Y:S01]  /*4090*/  SHF.R.U32.HI R11, RZ, 0x3, R13 ;  /* 0x00000003ff0b7819 */ /* 0x000fe2000001160d */
[----:B------:R-:W-:Y:S01]  /*40a0*/  IMAD.IADD R4, R4, 0x1, R5 ;  /* 0x0000000104047824 */ /* 0x000fe200078e0205 */
[----:B------:R-:W-:Y:S01]  /*40b0*/  SHF.L.W.U32.HI R22, R20, 0x19, R20 ;  /* 0x0000001914167819 */ /* 0x000fe20000010e14 */
[----:B------:R-:W-:Y:S01]  /*40c0*/  IMAD.IADD R5, R28, 0x1, R21 ;  /* 0x000000011c057824 */ /* 0x000fe200078e0215 */
[----:B------:R-:W-:Y:S01]  /*40d0*/  LOP3.LUT R7, R11, R7, R26, 0x96, !PT ;  /* 0x000000070b077212 */ /* 0x000fe200078e961a */
[----:B------:R-:W5:Y:S01]  /*40e0*/  LDL R21, [R2+0x10] ;  /* 0x0000100002157983 */ /* 0x000f620000100800 */
[--C-:B------:R-:W-:Y:S02]  /*40f0*/  SHF.L.W.U32.HI R29, R20, 0xe, R20.reuse ;  /* 0x0000000e141d7819 */ /* 0x100fe40000010e14 */
[----:B------:R-:W-:Y:S01]  /*4100*/  SHF.R.U32.HI R26, RZ, 0x3, R20 ;  /* 0x00000003ff1a7819 */ /* 0x000fe20000011614 */
[----:B------:R-:W5:Y:S01]  /*4110*/  LDL.64 R10, [R2+0x14] ;  /* 0x00001400020a7983 */ /* 0x000f620000100a00 */
        /* <DEDUP_REMOVED lines=8> */
[----:B------:R-:W-:Y:S02]  /*41a0*/  IADD3 R7, PT, PT, R15, R7, R12 ;  /* 0x000000070f077210 */ /* 0x000fe40007ffe00c */
[----:B------:R-:W-:Y:S02]  /*41b0*/  LOP3.LUT R28, R30, R28, R31, 0x96, !PT ;  /* 0x0000001c1e1c7212 */ /* 0x000fe400078e961f */
[----:B------:R-:W-:Y:S01]  /*41c0*/  IADD3 R13, PT, PT, R8, R22, R13 ;  /* 0x00000016080d7210 */ /* 0x000fe20007ffe00d */
[----:B------:R-:W-:Y:S01]  /*41d0*/  IMAD.IADD R6, R6, 0x1, R7 ;  /* 0x0000000106067824 */ /* 0x000fe200078e0207 */
[----:B------:R-:W5:Y:S03]  /*41e0*/  LDL R8, [R2+0x1c] ;  /* 0x00001c0002087983 */ /* 0x000f660000100800 */
[----:B------:R-:W-:-:S05]  /*41f0*/  IMAD.IADD R7, R28, 0x1, R13 ;  /* 0x000000011c077824 */ /* 0x000fca00078e020d */
[----:B------:R2:W-:Y:S04]  /*4200*/  STL.128 [R2+0x2c], R4 ;  /* 0x00002c0402007387 */ /* 0x0005e80000100c00 */
[----:B------:R-:W5:Y:S04]  /*4210*/  LDL R26, [R2+0x30] ;  /* 0x00003000021a7983 */ /* 0x000f680000100800 */
[----:B------:R-:W5:Y:S01]  /*4220*/  LDL.64 R22, [R2+0x34] ;  /* 0x0000340002167983 */ /* 0x000f620000100a00 */
[C-C-:B------:R-:W-:Y:S02]  /*4230*/  SHF.L.W.U32.HI R12, R6.reuse, 0xf, R6.reuse ;  /* 0x0000000f060c7819 */ /* 0x140fe40000010e06 */
[----:B------:R-:W-:-:S02]  /*4240*/  SHF.L.W.U32.HI R13, R6, 0xd, R6 ;  /* 0x0000000d060d7819 */ /* 0x000fc40000010e06 */
[----:B------:R-:W-:Y:S02]  /*4250*/  SHF.R.U32.HI R14, RZ, 0xa, R6 ;  /* 0x0000000aff0e7819 */ /* 0x000fe40000011606 */
[C---:B------:R-:W-:Y:S02]  /*4260*/  SHF.L.W.U32.HI R28, R7.reuse, 0xf, R7 ;  /* 0x0000000f071c7819 */ /* 0x040fe40000010e07 */
[----:B------:R-:W-:Y:S02]  /*4270*/  LOP3.LUT R12, R14, R12, R13, 0x96, !PT ;  /* 0x0000000c0e0c7212 */ /* 0x000fe400078e960d */
[--C-:B------:R-:W-:Y:S02]  /*4280*/  SHF.L.W.U32.HI R29, R7, 0xd, R7.reuse ;  /* 0x0000000d071d7819 */ /* 0x100fe40000010e07 */
[----:B------:R-:W-:-:S04]  /*4290*/  SHF.R.U32.HI R30, RZ, 0xa, R7 ;  /* 0x0000000aff1e7819 */ /* 0x000fc80000011607 */
[----:B------:R-:W-:Y:S01]  /*42a0*/  LOP3.LUT R28, R30, R28, R29, 0x96, !PT ;  /* 0x0000001c1e1c7212 */ /* 0x000fe200078e961d */
[----:B------:R-:W-:-:S04]  /*42b0*/  UIADD3 UR4, UPT, UPT, UR4, 0x10, URZ ;  /* 0x0000001004047890 */ /* 0x000fc8000fffe0ff */
[----:B------:R-:W-:Y:S01]  /*42c0*/  UISETP.NE.AND UP0, UPT, UR4, 0x30, UPT ;  /* 0x000000300400788c */ /* 0x000fe2000bf05270 */
[C-C-:B--2---:R-:W-:Y:S02]  /*42d0*/  SHF.L.W.U32.HI R5, R16.reuse, 0x19, R16.reuse ;  /* 0x0000001910057819 */ /* 0x144fe40000010e10 */
[--C-:B------:R-:W-:Y:S02]  /*42e0*/  SHF.L.W.U32.HI R6, R16, 0xe, R16.reuse ;  /* 0x0000000e10067819 */ /* 0x100fe40000010e10 */
[C-C-:B---3--:R-:W-:Y:S02]  /*42f0*/  SHF.L.W.U32.HI R13, R25.reuse, 0x19, R25.reuse ;  /* 0x00000019190d7819 */ /* 0x148fe40000010e19 */
[--C-:B------:R-:W-:Y:S02]  /*4300*/  SHF.L.W.U32.HI R14, R25, 0xe, R25.reuse ;  /* 0x0000000e190e7819 */ /* 0x100fe40000010e19 */
[----:B------:R-:W-:Y:S02]  /*4310*/  SHF.R.U32.HI R15, RZ, 0x3, R25 ;  /* 0x00000003ff0f7819 */ /* 0x000fe40000011619 */
[----:B------:R-:W-:-:S02]  /*4320*/  SHF.R.U32.HI R7, RZ, 0x3, R16 ;  /* 0x00000003ff077819 */ /* 0x000fc40000011610 */
        /* <DEDUP_REMOVED lines=9> */
[C-C-:B------:R-:W-:Y:S02]  /*43c0*/  SHF.L.W.U32.HI R15, R9.reuse, 0x19, R9.reuse ;  /* 0x00000019090f7819 */ /* 0x140fe40000010e09 */
[--C-:B------:R-:W-:Y:S02]  /*43d0*/  SHF.L.W.U32.HI R18, R9, 0xe, R9.reuse ;  /* 0x0000000e09127819 */ /* 0x100fe40000010e09 */
[----:B------:R-:W-:Y:S02]  /*43e0*/  SHF.R.U32.HI R20, RZ, 0x3, R9 ;  /* 0x00000003ff147819 */ /* 0x000fe40000011609 */
[----:B------:R-:W-:Y:S02]  /*43f0*/  LOP3.LUT R6, R14, R6, R7, 0x96, !PT ;  /* 0x000000060e067212 */ /* 0x000fe400078e9607 */
        /* <DEDUP_REMOVED lines=11> */
[----:B------:R-:W-:Y:S01]  /*44b0*/  IMAD.IADD R14, R14, 0x1, R19 ;  /* 0x000000010e0e7824 */ /* 0x000fe200078e0213 */
[--C-:B------:R-:W-:Y:S02]  /*44c0*/  SHF.L.W.U32.HI R5, R21, 0xe, R21.reuse ;  /* 0x0000000e15057819 */ /* 0x100fe40000010e15 */
[--C-:B------:R-:W-:Y:S01]  /*44d0*/  SHF.R.U32.HI R6, RZ, 0x3, R21.reuse ;  /* 0x00000003ff067819 */ /* 0x100fe20000011615 */
[----:B------:R-:W-:Y:S01]  /*44e0*/  IMAD.IADD R15, R25, 0x1, R4 ;  /* 0x00000001190f7824 */ /* 0x000fe200078e0204 */
[----:B------:R-:W-:-:S02]  /*44f0*/  SHF.L.W.U32.HI R4, R21, 0x19, R21 ;  /* 0x0000001915047819 */ /* 0x000fc40000010e15 */
[C-C-:B------:R-:W-:Y:S02]  /*4500*/  SHF.L.W.U32.HI R18, R10.reuse, 0x19, R10.reuse ;  /* 0x000000190a127819 */ /* 0x140fe40000010e0a */
[--C-:B------:R-:W-:Y:S02]  /*4510*/  SHF.L.W.U32.HI R19, R10, 0xe, R10.reuse ;  /* 0x0000000e0a137819 */ /* 0x100fe40000010e0a */
        /* <DEDUP_REMOVED lines=8> */
[----:B------:R-:W-:Y:S02]  /*45a0*/  LOP3.LUT R18, R20, R18, R19, 0x96, !PT ;  /* 0x0000001214127212 */ /* 0x000fe400078e9613 */
[----:B------:R-:W-:-:S02]  /*45b0*/  LOP3.LUT R7, R17, R7, R16, 0x96, !PT ;  /* 0x0000000711077212 */ /* 0x000fc400078e9610 */
[----:B------:R-:W-:Y:S02]  /*45c0*/  LOP3.LUT R25, R27, R25, R28, 0x96, !PT ;  /* 0x000000191b197212 */ /* 0x000fe400078e961c */
[----:B------:R-:W-:Y:S02]  /*45d0*/  IADD3 R4, PT, PT, R26, R4, R9 ;  /* 0x000000041a047210 */ /* 0x000fe40007ffe009 */
[C-C-:B------:R-:W-:Y:S02]  /*45e0*/  SHF.L.W.U32.HI R5, R11.reuse, 0x19, R11.reuse ;  /* 0x000000190b057819 */ /* 0x140fe40000010e0b */
[--C-:B------:R-:W-:Y:S02]  /*45f0*/  SHF.L.W.U32.HI R6, R11, 0xe, R11.reuse ;  /* 0x0000000e0b067819 */ /* 0x100fe40000010e0b */
[----:B------:R-:W-:Y:S02]  /*4600*/  SHF.R.U32.HI R16, RZ, 0x3, R11 ;  /* 0x00000003ff107819 */ /* 0x000fe4000001160b */
[----:B------:R-:W-:Y:S01]  /*4610*/  IADD3 R18, PT, PT, R22, R18, R21 ;  /* 0x0000001216127210 */ /* 0x000fe20007ffe015 */
[----:B------:R-:W-:Y:S01]  /*4620*/  IMAD.IADD R4, R7, 0x1, R4 ;  /* 0x0000000107047824 */ /* 0x000fe200078e0204 */
[----:B------:R-:W-:-:S02]  /*4630*/  LOP3.LUT R6, R16, R5, R6, 0x96, !PT ;  /* 0x0000000510067212 */ /* 0x000fc400078e9606 */
[C---:B------:R-:W-:Y:S01]  /*4640*/  SHF.L.W.U32.HI R17, R8.reuse, 0x19, R8 ;  /* 0x0000001908117819 */ /* 0x040fe20000010e08 */
[----:B------:R-:W-:Y:S01]  /*4650*/  IMAD.IADD R5, R25, 0x1, R18 ;  /* 0x0000000119057824 */ /* 0x000fe200078e0212 */
[--C-:B------:R-:W-:Y:S02]  /*4660*/  SHF.L.W.U32.HI R18, R8, 0xe, R8.reuse ;  /* 0x0000000e08127819 */ /* 0x100fe40000010e08 */
[----:B------:R-:W-:Y:S02]  /*4670*/  SHF.R.U32.HI R19, RZ, 0x3, R8 ;  /* 0x00000003ff137819 */ /* 0x000fe40000011608 */
[C-C-:B------:R-:W-:Y:S02]  /*4680*/  SHF.L.W.U32.HI R7, R4.reuse, 0xf, R4.reuse ;  /* 0x0000000f04077819 */ /* 0x140fe40000010e04 */
[--C-:B------:R-:W-:Y:S02]  /*4690*/  SHF.L.W.U32.HI R16, R4, 0xd, R4.reuse ;  /* 0x0000000d04107819 */ /* 0x100fe40000010e04 */
[----:B------:R-:W-:-:S02]  /*46a0*/  SHF.R.U32.HI R9, RZ, 0xa, R4 ;  /* 0x0000000aff097819 */ /* 0x000fc40000011604 */
[C-C-:B------:R-:W-:Y:S02]  /*46b0*/  SHF.L.W.U32.HI R20, R5.reuse, 0xf, R5.reuse ;  /* 0x0000000f05147819 */ /* 0x140fe40000010e05 */
[--C-:B------:R-:W-:Y:S02]  /*46c0*/  SHF.L.W.U32.HI R21, R5, 0xd, R5.reuse ;  /* 0x0000000d05157819 */ /* 0x100fe40000010e05 */
[----:B------:R-:W-:Y:S02]  /*46d0*/  SHF.R.U32.HI R22, RZ, 0xa, R5 ;  /* 0x0000000aff167819 */ /* 0x000fe40000011605 */
[----:B------:R-:W-:Y:S02]  /*46e0*/  LOP3.LUT R17, R19, R17, R18, 0x96, !PT ;  /* 0x0000001113117212 */ /* 0x000fe400078e9612 */
[----:B------:R-:W-:Y:S02]  /*46f0*/  LOP3.LUT R7, R9, R7, R16, 0x96, !PT ;  /* 0x0000000709077212 */ /* 0x000fe400078e9610 */
[----:B------:R-:W-:-:S02]  /*4700*/  IADD3 R6, PT, PT, R23, R6, R10 ;  /* 0x0000000617067210 */ /* 0x000fc40007ffe00a */
[----:B------:R-:W-:Y:S02]  /*4710*/  LOP3.LUT R20, R22, R20, R21, 0x96, !PT ;  /* 0x0000001416147212 */ /* 0x000fe400078e9615 */
[----:B------:R-:W-:Y:S01]  /*4720*/  IADD3 R17, PT, PT, R12, R17, R11 ;  /* 0x000000110c117210 */ /* 0x000fe20007ffe00b */
[----:B------:R-:W-:-:S04]  /*4730*/  IMAD.IADD R6, R7, 0x1, R6 ;  /* 0x0000000107067824 */ /* 0x000fc800078e0206 */
[----:B------:R-:W-:Y:S01]  /*4740*/  IMAD.IADD R7, R20, 0x1, R17 ;  /* 0x0000000114077824 */ /* 0x000fe200078e0211 */
[----:B------:R-:W-:Y:S04]  /*4750*/  STL.128 [R2+0x3c], R12 ;  /* 0x00003c0c02007387 */ /* 0x000fe80000100c00 */
[----:B------:R0:W-:Y:S02]  /*4760*/  STL.128 [R2+0x4c], R4 ;  /* 0x00004c0402007387 */ /* 0x0001e40000100c00 */
[----:B0-----:R-:W-:Y:S01]  /*4770*/  VIADD R2, R2, 0x40 ;  /* 0x0000004002027836 */ /* 0x001fe20000000000 */
[----:B------:R-:W-:Y:S06]  /*4780*/  BRA.U UP0, `(.L_x_27) ;  /* 0xfffffff500107547 */ /* 0x000fec000b83ffff */
[----:B------:R-:W2:Y:S01]  /*4790*/  LDL.128 R12, [R1+0x160] ;  /* 0x00016000010c7983 */ /* 0x000ea20000100c00 */
[----:B------:R-:W0:Y:S03]  /*47a0*/  LDCU.64 UR4, c[0x4][URZ] ;  /* 0x01000000ff0477ac */ /* 0x000e260008000a00 */
[----:B------:R-:W3:Y:S01]  /*47b0*/  LDL.128 R4, [R1+0x150] ;  /* 0x0001500001047983 */ /* 0x000ee20000100c00 */
[----:B------:R-:W-:Y:S01]  /*47c0*/  IMAD.MOV.U32 R20, RZ, RZ, R3 ;  /* 0x000000ffff147224 */ /* 0x000fe200078e0003 */
[----:B0-----:R-:W-:-:S04]  /*47d0*/  UIADD3 UR4, UP0, UPT, UR4, 0x8, URZ ;  /* 0x0000000804047890 */ /* 0x001fc8000ff1e0ff */
[----:B------:R-:W-:Y:S02]  /*47e0*/  UIADD3.X UR5, UPT, UPT, URZ, UR5, URZ, UP0, !UPT ;  /* 0x00000005ff057290 */ /* 0x000fe400087fe4ff */
[----:B------:R-:W-:Y:S01]  /*47f0*/  IMAD.U32 R22, RZ, RZ, UR4 ;  /* 0x00000004ff167e24 */ /* 0x000fe2000f8e00ff */
[----:B------:R-:W-:-:S03]  /*4800*/  UMOV UR4, URZ ;  /* 0x000000ff00047c82 */ /* 0x000fc60008000000 */
[----:B------:R-:W-:Y:S02]  /*4810*/  IMAD.U32 R23, RZ, RZ, UR5 ;  /* 0x00000005ff177e24 */ /* 0x000fe4000f8e00ff */
[----:B--2---:R-:W-:Y:S02]  /*4820*/  IMAD.MOV.U32 R11, RZ, RZ, R12 ;  /* 0x000000ffff0b7224 */ /* 0x004fe400078e000c */
[----:B------:R-:W-:Y:S02]  /*4830*/  IMAD.MOV.U32 R8, RZ, RZ, R13 ;  /* 0x000000ffff087224 */ /* 0x000fe400078e000d */
[----:B------:R-:W-:Y:S02]  /*4840*/  IMAD.MOV.U32 R9, RZ, RZ, R14 ;  /* 0x000000ffff097224 */ /* 0x000fe400078e000e */
[----:B------:R-:W-:Y:S02]  /*4850*/  IMAD.MOV.U32 R2, RZ, RZ, R15 ;  /* 0x000000ffff027224 */ /* 0x000fe400078e000f */
[----:B---3--:R-:W-:-:S02]  /*4860*/  IMAD.MOV.U32 R21, RZ, RZ, R4 ;  /* 0x000000ffff157224 */ /* 0x008fc400078e0004 */
[----:B------:R-:W-:Y:S02]  /*4870*/  IMAD.MOV.U32 R10, RZ, RZ, R5 ;  /* 0x000000ffff0a7224 */ /* 0x000fe400078e0005 */
[----:B------:R-:W-:Y:S02]  /*4880*/  IMAD.MOV.U32 R25, RZ, RZ, R6 ;  /* 0x000000ffff197224 */ /* 0x000fe400078e0006 */
[----:B------:R-:W-:-:S07]  /*4890*/  IMAD.MOV.U32 R26, RZ, RZ, R7 ;  /* 0x000000ffff1a7224 */ /* 0x000fce00078e0007 */
.L_x_28:
[----:B------:R0:W2:Y:S04]  /*48a0*/  LDL.128 R16, [R20] ;  /* 0x0000000014107983 */ /* 0x0000a80000100c00 */
[----:B------:R-:W2:Y:S04]  /*48b0*/  LDG.E.CONSTANT R33, desc[UR8][R22.64+-0x8] ;  /* 0xfffff80816217981 */ /* 0x000ea8000c1e9900 */
[----:B------:R-:W3:Y:S04]  /*48c0*/  LDG.E.CONSTANT R30, desc[UR8][R22.64+-0x4] ;  /* 0xfffffc08161e7981 */ /* 0x000ee8000c1e9900 */
[----:B------:R-:W4:Y:S04]  /*48d0*/  LDG.E.CONSTANT R27, desc[UR8][R22.64] ;  /* 0x00000008161b7981 */ /* 0x000f28000c1e9900 */
[----:B------:R1:W5:Y:S01]  /*48e0*/  LDG.E.CONSTANT R28, desc[UR8][R22.64+0x4] ;  /* 0x00000408161c7981 */ /* 0x000362000c1e9900 */
[C-C-:B------:R-:W-:Y:S01]  /*48f0*/  SHF.L.W.U32.HI R29, R11.reuse, 0x1a, R11.reuse ;  /* 0x0000001a0b1d7819 */ /* 0x140fe20000010e0b */
[----:B------:R-:W-:Y:S01]  /*4900*/  UIADD3 UR4, UPT, UPT, UR4, 0x4, URZ ;  /* 0x0000000404047890 */ /* 0x000fe2000fffe0ff */
[C-C-:B------:R-:W-:Y:S01]  /*4910*/  SHF.L.W.U32.HI R32, R11.reuse, 0x15, R11.reuse ;  /* 0x000000150b207819 */ /* 0x140fe20000010e0b */
[----:B0-----:R-:W-:Y:S01]  /*4920*/  VIADD R20, R20, 0x10 ;  /* 0x0000001014147836 */ /* 0x001fe20000000000 */
[----:B------:R-:W-:Y:S01]  /*4930*/  SHF.L.W.U32.HI R31, R11, 0x7, R11 ;  /* 0x000000070b1f7819 */ /* 0x000fe20000010e0b */
[----:B------:R-:W-:-:S03]  /*4940*/  UISETP.NE.AND UP0, UPT, UR4, 0x40, UPT ;  /* 0x000000400400788c */ /* 0x000fc6000bf05270 */
[----:B------:R-:W-:Y:S02]  /*4950*/  LOP3.LUT R29, R31, R29, R32, 0x96, !PT ;  /* 0x0000001d1f1d7212 */ /* 0x000fe400078e9620 */
[----:B------:R-:W-:Y:S02]  /*4960*/  LOP3.LUT R31, R9, R11, R8, 0xb8, !PT ;  /* 0x0000000b091f7212 */ /* 0x000fe400078eb808 */
[----:B-1----:R-:W-:Y:S02]  /*4970*/  IADD3 R22, P0, PT, R22, 0x10, RZ ;  /* 0x0000001016167810 */ /* 0x002fe40007f1e0ff */
[----:B------:R-:W-:-:S03]  /*4980*/  IADD3 R29, PT, PT, R29, R31, R2 ;  /* 0x0000001f1d1d7210 */ /* 0x000fc60007ffe002 */
[----:B------:R-:W-:Y:S01]  /*4990*/  IMAD.X R23, RZ, RZ, R23, P0 ;  /* 0x000000ffff177224 */ /* 0x000fe200000e0617 */
[----:B--2---:R-:W-:-:S05]  /*49a0*/  IADD3 R29, PT, PT, R16, R29, R33 ;  /* 0x0000001d101d7210 */ /* 0x004fca0007ffe021 */
[----:B------:R-:W-:-:S05]  /*49b0*/  IMAD.IADD R2, R29, 0x1, R26 ;  /* 0x000000011d027824 */ /* 0x000fca00078e021a */
[C-C-:B------:R-:W-:Y:S02]  /*49c0*/  SHF.L.W.U32.HI R16, R2.reuse, 0x1a, R2.reuse ;  /* 0x0000001a02107819 */ /* 0x140fe40000010e02 */
[C-C-:B------:R-:W-:Y:S02]  /*49d0*/  SHF.L.W.U32.HI R31, R2.reuse, 0x15, R2.reuse ;  /* 0x00000015021f7819 */ /* 0x140fe40000010e02 */
[----:B------:R-:W-:Y:S02]  /*49e0*/  SHF.L.W.U32.HI R26, R2, 0x7, R2 ;  /* 0x00000007021a7819 */ /* 0x000fe40000010e02 */
[----:B------:R-:W-:Y:S02]  /*49f0*/  LOP3.LUT R33, R8, R2, R11, 0xb8, !PT ;  /* 0x0000000208217212 */ /* 0x000fe400078eb80b */
[----:B------:R-:W-:Y:S02]  /*4a00*/  LOP3.LUT R32, R26, R16, R31, 0x96, !PT ;  /* 0x000000101a207212 */ /* 0x000fe400078e961f */
[----:B------:R-:W-:-:S02]  /*4a10*/  SHF.L.W.U32.HI R16, R21, 0x1e, R21 ;  /* 0x0000001e15107819 */ /* 0x000fc40000010e15 */
[C-C-:B------:R-:W-:Y:S02]  /*4a20*/  SHF.L.W.U32.HI R31, R21.reuse, 0x13, R21.reuse ;  /* 0x00000013151f7819 */ /* 0x140fe40000010e15 */
[----:B------:R-:W-:Y:S02]  /*4a30*/  SHF.L.W.U32.HI R26, R21, 0xa, R21 ;  /* 0x0000000a151a7819 */ /* 0x000fe40000010e15 */
[----:B------:R-:W-:Y:S02]  /*4a40*/  IADD3 R32, PT, PT, R32, R33, R9 ;  /* 0x0000002120207210 */ /* 0x000fe40007ffe009 */
[----:B------:R-:W-:Y:S02]  /*4a50*/  LOP3.LUT R26, R26, R16, R31, 0x96, !PT ;  /* 0x000000101a1a7212 */ /* 0x000fe400078e961f */
[----:B------:R-:W-:Y:S02]  /*4a60*/  LOP3.LUT R9, R10, R25, R21, 0xe8, !PT ;  /* 0x000000190a097212 */ /* 0x000fe400078ee815 */
[----:B---3--:R-:W-:-:S02]  /*4a70*/  IADD3 R30, PT, PT, R17, R32, R30 ;  /* 0x00000020111e7210 */ /* 0x008fc40007ffe01e */
[----:B------:R-:W-:-:S03]  /*4a80*/  IADD3 R26, PT, PT, R29, R26, R9 ;  /* 0x0000001a1d1a7210 */ /* 0x000fc60007ffe009 */
[----:B------:R-:W-:Y:S01]  /*4a90*/  IMAD.IADD R9, R30, 0x1, R25 ;  /* 0x000000011e097824 */ /* 0x000fe200078e0219 */
[C-C-:B------:R-:W-:Y:S02]  /*4aa0*/  SHF.L.W.U32.HI R16, R26.reuse, 0x1e, R26.reuse ;  /* 0x0000001e1a107819 */ /* 0x140fe40000010e1a */
[C-C-:B------:R-:W-:Y:S02]  /*4ab0*/  SHF.L.W.U32.HI R17, R26.reuse, 0x13, R26.reuse ;  /* 0x000000131a117819 */ /* 0x140fe40000010e1a */
[----:B------:R-:W-:Y:S02]  /*4ac0*/  SHF.L.W.U32.HI R25, R26, 0xa, R26 ;  /* 0x0000000a1a197819 */ /* 0x000fe40000010e1a */
[C-C-:B------:R-:W-:Y:S02]  /*4ad0*/  SHF.L.W.U32.HI R29, R9.reuse, 0x1a, R9.reuse ;  /* 0x0000001a091d7819 */ /* 0x140fe40000010e09 */
        /* <DEDUP_REMOVED lines=30> */
[----:B------:R-:W-:Y:S06]  /*4cc0*/  BRA.U UP0, `(.L_x_28) ;  /* 0xfffffff900f47547 */ /* 0x000fec000b83ffff */
[----:B------:R-:W-:Y:S01]  /*4cd0*/  IMAD.IADD R4, R21, 0x1, R4 ;  /* 0x0000000115047824 */ /* 0x000fe200078e0204 */
[----:B------:R3:W-:Y:S01]  /*4ce0*/  STL.128 [R1+0x100], RZ ;  /* 0x000100ff01007387 */ /* 0x0007e20000100c00 */
[----:B------:R-:W-:Y:S02]  /*4cf0*/  IMAD.IADD R5, R10, 0x1, R5 ;  /* 0x000000010a057824 */ /* 0x000fe400078e0205 */
[----:B------:R-:W-:Y:S01]  /*4d00*/  IMAD.IADD R6, R6, 0x1, R25 ;  /* 0x0000000106067824 */ /* 0x000fe200078e0219 */
[----:B------:R3:W-:Y:S01]  /*4d10*/  STL.128 [R1+0x110], RZ ;  /* 0x000110ff01007387 */ /* 0x0007e20000100c00 */
[----:B------:R-:W-:Y:S02]  /*4d20*/  IMAD.IADD R7, R7, 0x1, R26 ;  /* 0x0000000107077824 */ /* 0x000fe400078e021a */
[----:B------:R-:W-:Y:S01]  /*4d30*/  IMAD.IADD R12, R11, 0x1, R12 ;  /* 0x000000010b0c7824 */ /* 0x000fe200078e020c */
[----:B------:R3:W-:Y:S01]  /*4d40*/  STL.128 [R1+0x120], RZ ;  /* 0x000120ff01007387 */ /* 0x0007e20000100c00 */
[----:B------:R-:W-:-:S02]  /*4d50*/  IMAD.IADD R13, R8, 0x1, R13 ;  /* 0x00000001080d7824 */ /* 0x000fc400078e020d */
[----:B------:R-:W-:Y:S01]  /*4d60*/  IMAD.IADD R14, R14, 0x1, R9 ;  /* 0x000000010e0e7824 */ /* 0x000fe200078e0209 */
[----:B------:R3:W-:Y:S01]  /*4d70*/  STL.128 [R1+0x150], R4 ;  /* 0x0001500401007387 */ /* 0x0007e20000100c00 */
[----:B------:R-:W-:-:S03]  /*4d80*/  IMAD.IADD R15, R15, 0x1, R2 ;  /* 0x000000010f0f7824 */ /* 0x000fc600078e0202 */
[----:B------:R3:W-:Y:S04]  /*4d90*/  STL.64 [R1+0x130], RZ ;  /* 0x000130ff01007387 */ /* 0x0007e80000100a00 */
[----:B------:R3:W-:Y:S02]  /*4da0*/  STL.128 [R1+0x160], R12 ;  /* 0x0001600c01007387 */ /* 0x0007e40000100c00 */
.L_x_15:
[----:B------:R-:W-:Y:S05]  /*4db0*/  BSYNC.RECONVERGENT B0 ;  /* 0x0000000000007941 */ /* 0x000fea0003800200 */
.L_x_5:
[----:B-123--:R-:W2:Y:S04]  /*4dc0*/  LDL.128 R4, [R1+0x100] ;  /* 0x0001000001047983 */ /* 0x00eea80000100c00 */
[----:B0-----:R-:W3:Y:S04]  /*4dd0*/  LDL R11, [R1+0x140] ;  /* 0x00014000010b7983 */ /* 0x001ee80000100800 */
[----:B------:R-:W3:Y:S01]  /*4de0*/  LDL.64 R8, [R1+0x148] ;  /* 0x0001480001087983 */ /* 0x000ee20000100a00 */
[----:B--2---:R-:W-:Y:S02]  /*4df0*/  PRMT R13, R4, 0x7771, RZ ;  /* 0x00007771040d7816 */ /* 0x004fe400000000ff */
[----:B------:R-:W-:-:S03]  /*4e00*/  PRMT R10, R5, 0x7771, RZ ;  /* 0x00007771050a7816 */ /* 0x000fc600000000ff */
[----:B------:R-:W-:Y:S02]  /*4e10*/  IMAD.U32 R13, R13, 0x10000, RZ ;  /* 0x000100000d0d7824 */ /* 0x000fe400078e00ff */
[----:B------:R-:W-:Y:S01]  /*4e20*/  IMAD.U32 R18, R10, 0x10000, RZ ;  /* 0x000100000a127824 */ /* 0x000fe200078e00ff */
[----:B---3--:R-:W-:Y:S02]  /*4e30*/  LEA R8, P0, R11, R8, 0x3 ;  /* 0x000000080b087211 */ /* 0x008fe400078018ff */
[----:B------:R-:W-:Y:S02]  /*4e40*/  PRMT R14, R4, 0x7770, RZ ;  /* 0x00007770040e7816 */ /* 0x000fe400000000ff */
[----:B------:R-:W-:Y:S02]  /*4e50*/  LOP3.LUT R17, R13, 0xff0000, RZ, 0xc0, !PT ;  /* 0x00ff00000d117812 */ /* 0x000fe400078ec0ff */
[----:B------:R-:W-:Y:S02]  /*4e60*/  PRMT R11, R5, 0x7770, RZ ;  /* 0x00007770050b7816 */ /* 0x000fe400000000ff */
[----:B------:R-:W-:-:S02]  /*4e70*/  LOP3.LUT R18, R18, 0xff0000, RZ, 0xc0, !PT ;  /* 0x00ff000012127812 */ /* 0x000fc400078ec0ff */
[----:B------:R-:W-:Y:S01]  /*4e80*/  PRMT R20, R6, 0x7771, RZ ;  /* 0x0000777106147816 */ /* 0x000fe200000000ff */
[----:B------:R-:W-:Y:S01]  /*4e90*/  IMAD R17, R14, 0x1000000, R17 ;  /* 0x010000000e117824 */ /* 0x000fe200078e0211 */
[----:B------:R-:W-:Y:S01]  /*4ea0*/  PRMT R19, R7, 0x7771, RZ ;  /* 0x0000777107137816 */ /* 0x000fe200000000ff */
[----:B------:R-:W-:Y:S02]  /*4eb0*/  IMAD.X R9, RZ, RZ, R9, P0 ;  /* 0x000000ffff097224 */ /* 0x000fe400000e0609 */
[----:B------:R-:W-:Y:S02]  /*4ec0*/  IMAD R14, R11, 0x1000000, R18 ;  /* 0x010000000b0e7824 */ /* 0x000fe400078e0212 */
[----:B------:R-:W-:Y:S01]  /*4ed0*/  IMAD.U32 R11, R20, 0x10000, RZ ;  /* 0x00010000140b7824 */ /* 0x000fe200078e00ff */
[C-C-:B------:R-:W-:Y:S01]  /*4ee0*/  SHF.R.U64 R25, R8.reuse, 0x8, R9.reuse ;  /* 0x0000000808197819 */ /* 0x140fe20000001209 */
[----:B------:R-:W-:Y:S01]  /*4ef0*/  IMAD.U32 R19, R19, 0x10000, RZ ;  /* 0x0001000013137824 */ /* 0x000fe200078e00ff */
[----:B------:R-:W-:-:S02]  /*4f00*/  SHF.R.U64 R20, R8, 0x10, R9 ;  /* 0x0000001008147819 */ /* 0x000fc40000001209 */
[----:B------:R-:W-:Y:S02]  /*4f10*/  SHF.R.U64 R23, R8, 0x18, R9 ;  /* 0x0000001808177819 */ /* 0x000fe40000001209 */
[C---:B------:R-:W-:Y:S02]  /*4f20*/  PRMT R16, R6.reuse, 0x7770, RZ ;  /* 0x0000777006107816 */ /* 0x040fe400000000ff */
[----:B------:R-:W-:Y:S02]  /*4f30*/  LOP3.LUT R29, R11, 0xff0000, RZ, 0xc0, !PT ;  /* 0x00ff00000b1d7812 */ /* 0x000fe400078ec0ff */
[----:B------:R-:W-:Y:S02]  /*4f40*/  PRMT R12, R5, 0x7772, RZ ;  /* 0x00007772050c7816 */ /* 0x000fe400000000ff */
[----:B------:R-:W-:Y:S02]  /*4f50*/  PRMT R15, R6, 0x7772, RZ ;  /* 0x00007772060f7816 */ /* 0x000fe400000000ff */
[----:B------:R-:W-:-:S02]  /*4f60*/  PRMT R2, R4, 0x7772, RZ ;  /* 0x0000777204027816 */ /* 0x000fc400000000ff */
[C---:B------:R-:W-:Y:S02]  /*4f70*/  PRMT R10, R7.reuse, 0x7770, RZ ;  /* 0x00007770070a7816 */ /* 0x040fe400000000ff */
[----:B------:R-:W-:Y:S02]  /*4f80*/  PRMT R13, R7, 0x7772, RZ ;  /* 0x00007772070d7816 */ /* 0x000fe400000000ff */
[----:B------:R-:W-:Y:S02]  /*4f90*/  LOP3.LUT R31, R19, 0xff0000, RZ, 0xc0, !PT ;  /* 0x00ff0000131f7812 */ /* 0x000fe400078ec0ff */
[----:B------:R-:W-:Y:S02]  /*4fa0*/  PRMT R11, R25, 0x3340, R8 ;  /* 0x00003340190b7816 */ /* 0x000fe40000000008 */
[----:B------:R-:W-:Y:S01]  /*4fb0*/  PRMT R18, R23, 0x3340, R20 ;  /* 0x0000334017127816 */ /* 0x000fe20000000014 */
[----:B------:R-:W-:Y:S01]  /*4fc0*/  IMAD R29, R16, 0x1000000, R29 ;  /* 0x01000000101d7824 */ /* 0x000fe200078e021d */
[----:B------:R-:W-:-:S02]  /*4fd0*/  SHF.R.U32.HI R21, RZ, 0x8, R9 ;  /* 0x00000008ff157819 */ /* 0x000fc40000011609 */
[--C-:B------:R-:W-:Y:S02]  /*4fe0*/  SHF.R.U32.HI R22, RZ, 0x10, R9.reuse ;  /* 0x00000010ff167819 */ /* 0x100fe40000011609 */
[----:B------:R-:W-:Y:S01]  /*4ff0*/  SHF.R.U32.HI R27, RZ, 0x18, R9 ;  /* 0x00000018ff1b7819 */ /* 0x000fe20000011609 */
[----:B------:R-:W-:Y:S01]  /*5000*/  IMAD.SHL.U32 R16, R12, 0x100, RZ ;  /* 0x000001000c107824 */ /* 0x000fe200078e00ff */
[----:B------:R-:W-:Y:S01]  /*5010*/  PRMT R5, R5, 0x7773, RZ ;  /* 0x0000777305057816 */ /* 0x000fe200000000ff */
[----:B------:R-:W-:Y:S01]  /*5020*/  IMAD.SHL.U32 R15, R15, 0x100, RZ ;  /* 0x000001000f0f7824 */ /* 0x000fe200078e00ff */
[----:B------:R-:W-:Y:S01]  /*5030*/  PRMT R11, R18, 0x5410, R11 ;  /* 0x00005410120b7816 */ /* 0x000fe2000000000b */
[----:B------:R-:W-:Y:S01]  /*5040*/  IMAD R28, R10, 0x1000000, R31 ;  /* 0x010000000a1c7824 */ /* 0x000fe200078e021f */
[----:B------:R-:W-:Y:S01]  /*5050*/  PRMT R6, R6, 0x7773, RZ ;  /* 0x0000777306067816 */ /* 0x000fe200000000ff */
[----:B------:R-:W-:Y:S01]  /*5060*/  IMAD.SHL.U32 R2, R2, 0x100, RZ ;  /* 0x0000010002027824 */ /* 0x000fe200078e00ff */
[----:B------:R-:W-:Y:S01]  /*5070*/  PRMT R19, R21, 0x3340, R9 ;  /* 0x0000334015137816 */ /* 0x000fe20000000009 */
[----:B------:R-:W-:Y:S01]  /*5080*/  IMAD.SHL.U32 R18, R13, 0x100, RZ ;  /* 0x000001000d127824 */ /* 0x000fe200078e00ff */
[----:B------:R-:W-:-:S02]  /*5090*/  PRMT R26, R27, 0x3340, R22 ;  /* 0x000033401b1a7816 */ /* 0x000fc40000000016 */
[----:B------:R-:W-:Y:S02]  /*50a0*/  PRMT R4, R4, 0x7773, RZ ;  /* 0x0000777304047816 */ /* 0x000fe400000000ff */
[----:B------:R-:W-:Y:S02]  /*50b0*/  PRMT R7, R7, 0x7773, RZ ;  /* 0x0000777307077816 */ /* 0x000fe400000000ff */
[----:B------:R-:W-:Y:S02]  /*50c0*/  LOP3.LUT R13, R5, R14, R16, 0xfe, !PT ;  /* 0x0000000e050d7212 */ /* 0x000fe400078efe10 */
[----:B------:R-:W-:Y:S02]  /*50d0*/  PRMT R10, R26, 0x5410, R19 ;  /* 0x000054101a0a7816 */ /* 0x000fe40000000013 */
[----:B------:R-:W-:Y:S02]  /*50e0*/  LOP3.LUT R14, R6, R29, R15, 0xfe, !PT ;  /* 0x0000001d060e7212 */ /* 0x000fe400078efe0f */
[----:B------:R-:W-:-:S02]  /*50f0*/  LOP3.LUT R12, R4, R17, R2, 0xfe, !PT ;  /* 0x00000011040c7212 */ /* 0x000fc400078efe02 */
[----:B------:R-:W-:Y:S01]  /*5100*/  LOP3.LUT R15, R7, R28, R18, 0xfe, !PT ;  /* 0x0000001c070f7212 */ /* 0x000fe200078efe12 */
[----:B------:R-:W-:Y:S04]  /*5110*/  STL.64 [R1+0x148], R8 ;  /* 0x0001480801007387 */ /* 0x000fe80000100a00 */
[----:B------:R0:W-:Y:S04]  /*5120*/  STL.64 [R1+0x138], R10 ;  /* 0x0001380a01007387 */ /* 0x0001e80000100a00 */
[----:B------:R1:W-:Y:S04]  /*5130*/  STL.128 [R3], R12 ;  /* 0x0000000c03007387 */ /* 0x0003e80000100c00 */
[----:B------:R-:W2:Y:S02]  /*5140*/  LDL.128 R4, [R1+0x110] ;  /* 0x0001100001047983 */ /* 0x000ea40000100c00 */
[----:B--2---:R-:W-:-:S02]  /*5150*/  PRMT R26, R4, 0x7771, RZ ;  /* 0x00007771041a7816 */ /* 0x004fc400000000ff */
[----:B------:R-:W-:Y:S02]  /*5160*/  PRMT R19, R5, 0x7771, RZ ;  /* 0x0000777105137816 */ /* 0x000fe400000000ff */
[----:B0-----:R-:W-:Y:S02]  /*5170*/  PRMT R11, R6, 0x7771, RZ ;  /* 0x00007771060b7816 */ /* 0x001fe400000000ff */
[----:B------:R-:W-:Y:S01]  /*5180*/  PRMT R28, R7, 0x7771, RZ ;  /* 0x00007771071c7816 */ /* 0x000fe200000000ff */
[----:B------:R-:W-:Y:S02]  /*5190*/  IMAD.U32 R26, R26, 0x10000, RZ ;  /* 0x000100001a1a7824 */ /* 0x000fe400078e00ff */
[----:B------:R-:W-:Y:S02]  /*51a0*/  IMAD.U32 R19, R19, 0x10000, RZ ;  /* 0x0001000013137824 */ /* 0x000fe400078e00ff */
[----:B------:R-:W-:Y:S02]  /*51b0*/  IMAD.U32 R29, R11, 0x10000, RZ ;  /* 0x000100000b1d7824 */ /* 0x000fe400078e00ff */
[----:B------:R-:W-:Y:S01]  /*51c0*/  IMAD.U32 R28, R28, 0x10000, RZ ;  /* 0x000100001c1c7824 */ /* 0x000fe200078e00ff */
[----:B------:R-:W-:-:S02]  /*51d0*/  LOP3.LUT R11, R26, 0xff0000, RZ, 0xc0, !PT ;  /* 0x00ff00001a0b7812 */ /* 0x000fc400078ec0ff */
[C---:B------:R-:W-:Y:S02]  /*51e0*/  PRMT R18, R4.reuse, 0x7770, RZ ;  /* 0x0000777004127816 */ /* 0x040fe400000000ff */
[----:B------:R-:W-:Y:S02]  /*51f0*/  PRMT R16, R4, 0x7772, RZ ;  /* 0x0000777204107816 */ /* 0x000fe400000000ff */
[C---:B------:R-:W-:Y:S02]  /*5200*/  PRMT R17, R5.reuse, 0x7770, RZ ;  /* 0x0000777005117816 */ /* 0x040fe400000000ff */
[----:B------:R-:W-:Y:S02]  /*5210*/  PRMT R2, R5, 0x7772, RZ ;  /* 0x0000777205027816 */ /* 0x000fe400000000ff */
[C---:B------:R-:W-:Y:S02]  /*5220*/  PRMT R10, R6.reuse, 0x7770, RZ ;  /* 0x00007770060a7816 */ /* 0x040fe400000000ff */
[----:B-1----:R-:W-:-:S02]  /*5230*/  PRMT R13, R6, 0x7772, RZ ;  /* 0x00007772060d7816 */ /* 0x002fc400000000ff */
[C---:B------:R-:W-:Y:S02]  /*5240*/  PRMT R15, R7.reuse, 0x7770, RZ ;  /* 0x00007770070f7816 */ /* 0x040fe400000000ff */
[----:B------:R-:W-:Y:S02]  /*5250*/  PRMT R14, R7, 0x7772, RZ ;  /* 0x00007772070e7816 */ /* 0x000fe400000000ff */
[----:B------:R-:W-:Y:S02]  /*5260*/  LOP3.LUT R26, R19, 0xff0000, RZ, 0xc0, !PT ;  /* 0x00ff0000131a7812 */ /* 0x000fe400078ec0ff */
[----:B------:R-:W-:Y:S02]  /*5270*/  LOP3.LUT R29, R29, 0xff0000, RZ, 0xc0, !PT ;  /* 0x00ff00001d1d7812 */ /* 0x000fe400078ec0ff */
[----:B------:R-:W-:Y:S01]  /*5280*/  LOP3.LUT R28, R28, 0xff0000, RZ, 0xc0, !PT ;  /* 0x00ff00001c1c7812 */ /* 0x000fe200078ec0ff */
[----:B------:R-:W-:Y:S01]  /*5290*/  IMAD R11, R18, 0x1000000, R11 ;  /* 0x01000000120b7824 */ /* 0x000fe200078e020b */
[----:B------:R-:W-:Y:S01]  /*52a0*/  PRMT R4, R4, 0x7773, RZ ;  /* 0x0000777304047816 */ /* 0x000fe200000000ff */
[----:B------:R-:W-:Y:S01]  /*52b0*/  IMAD R26, R17, 0x1000000, R26 ;  /* 0x01000000111a7824 */ /* 0x000fe200078e021a */
[----:B------:R-:W-:Y:S01]  /*52c0*/  PRMT R5, R5, 0x7773, RZ ;  /* 0x0000777305057816 */ /* 0x000fe200000000ff */
[----:B------:R-:W-:Y:S01]  /*52d0*/  IMAD R29, R10, 0x1000000, R29 ;  /* 0x010000000a1d7824 */ /* 0x000fe200078e021d */
[----:B------:R-:W-:Y:S01]  /*52e0*/  PRMT R6, R6, 0x7773, RZ ;  /* 0x0000777306067816 */ /* 0x000fe200000000ff */
[----:B------:R-:W-:Y:S01]  /*52f0*/  IMAD R28, R15, 0x1000000, R28 ;  /* 0x010000000f1c7824 */ /* 0x000fe200078e021c */
[----:B------:R-:W-:Y:S01]  /*5300*/  PRMT R7, R7, 0x7773, RZ ;  /* 0x0000777307077816 */ /* 0x000fe200000000ff */
[----:B------:R-:W-:-:S02]  /*5310*/  IMAD.SHL.U32 R16, R16, 0x100, RZ ;  /* 0x0000010010107824 */ /* 0x000fc400078e00ff */
[----:B------:R-:W-:Y:S02]  /*5320*/  IMAD.SHL.U32 R2, R2, 0x100, RZ ;  /* 0x0000010002027824 */ /* 0x000fe400078e00ff */
[----:B------:R-:W-:Y:S02]  /*5330*/  IMAD.SHL.U32 R13, R13, 0x100, RZ ;  /* 0x000001000d0d7824 */ /* 0x000fe400078e00ff */
[----:B------:R-:W-:Y:S01]  /*5340*/  IMAD.SHL.U32 R14, R14, 0x100, RZ ;  /* 0x000001000e0e7824 */ /* 0x000fe200078e00ff */
        /* <DEDUP_REMOVED lines=8> */
[----:B------:R-:W-:-:S02]  /*53d0*/  PRMT R14, R17, 0x7771, RZ ;  /* 0x00007771110e7816 */ /* 0x000fc400000000ff */
[----:B------:R-:W-:Y:S01]  /*53e0*/  PRMT R29, R19, 0x7771, RZ ;  /* 0x00007771131d7816 */ /* 0x000fe200000000ff */
[----:B------:R-:W-:Y:S01]  /*53f0*/  IMAD.U32 R15, R15, 0x10000, RZ ;  /* 0x000100000f0f7824 */ /* 0x000fe200078e00ff */
[----:B0-----:R-:W-:Y:S01]  /*5400*/  PRMT R4, R18, 0x7770, RZ ;  /* 0x0000777012047816 */ /* 0x001fe200000000ff */
[----:B------:R-:W-:Y:S01]  /*5410*/  IMAD.U32 R30, R26, 0x10000, RZ ;  /* 0x000100001a1e7824 */ /* 0x000fe200078e00ff */
[C---:B------:R-:W-:Y:S02]  /*5420*/  PRMT R5, R18.reuse, 0x7772, RZ ;  /* 0x0000777212057816 */ /* 0x040fe400000000ff */
[----:B------:R-:W-:Y:S01]  /*5430*/  PRMT R6, R18, 0x7773, RZ ;  /* 0x0000777312067816 */ /* 0x000fe200000000ff */
[----:B------:R-:W-:Y:S01]  /*5440*/  IMAD.U32 R29, R29, 0x10000, RZ ;  /* 0x000100001d1d7824 */ /* 0x000fe200078e00ff */
[C---:B------:R-:W-:Y:S02]  /*5450*/  PRMT R28, R19.reuse, 0x7770, RZ ;  /* 0x00007770131c7816 */ /* 0x040fe400000000ff */
[----:B------:R-:W-:-:S02]  /*5460*/  PRMT R18, R19, 0x7772, RZ ;  /* 0x0000777213127816 */ /* 0x000fc400000000ff */
[----:B------:R-:W-:Y:S01]  /*5470*/  PRMT R7, R19, 0x7773, RZ ;  /* 0x0000777313077816 */ /* 0x000fe200000000ff */
[----:B------:R-:W-:Y:S01]  /*5480*/  IMAD.U32 R19, R14, 0x10000, RZ ;  /* 0x000100000e137824 */ /* 0x000fe200078e00ff */
[----:B------:R-:W-:Y:S02]  /*5490*/  LOP3.LUT R14, R15, 0xff0000, RZ, 0xc0, !PT ;  /* 0x00ff00000f0e7812 */ /* 0x000fe400078ec0ff */
[----:B------:R-:W-:Y:S02]  /*54a0*/  LOP3.LUT R15, R30, 0xff0000, RZ, 0xc0, !PT ;  /* 0x00ff00001e0f7812 */ /* 0x000fe400078ec0ff */
[C---:B------:R-:W-:Y:S02]  /*54b0*/  PRMT R10, R16.reuse, 0x7772, RZ ;  /* 0x00007772100a7816 */ /* 0x040fe400000000ff */
[----:B------:R-:W-:Y:S02]  /*54c0*/  PRMT R13, R16, 0x7770, RZ ;  /* 0x00007770100d7816 */ /* 0x000fe400000000ff */
[----:B------:R-:W-:-:S02]  /*54d0*/  PRMT R11, R17, 0x7770, RZ ;  /* 0x00007770110b7816 */ /* 0x000fc400000000ff */
[----:B------:R-:W-:Y:S02]  /*54e0*/  PRMT R2, R17, 0x7772, RZ ;  /* 0x0000777211027816 */ /* 0x000fe400000000ff */
[----:B------:R-:W-:Y:S02]  /*54f0*/  LOP3.LUT R26, R19, 0xff0000, RZ, 0xc0, !PT ;  /* 0x00ff0000131a7812 */ /* 0x000fe400078ec0ff */
[----:B------:R-:W-:Y:S01]  /*5500*/  LOP3.LUT R29, R29, 0xff0000, RZ, 0xc0, !PT ;  /* 0x00ff00001d1d7812 */ /* 0x000fe200078ec0ff */
[----:B------:R-:W-:Y:S02]  /*5510*/  IMAD R15, R4, 0x1000000, R15 ;  /* 0x01000000040f7824 */ /* 0x000fe400078e020f */
[----:B------:R-:W-:Y:S01]  /*5520*/  IMAD.SHL.U32 R4, R10, 0x100, RZ ;  /* 0x000001000a047824 */ /* 0x000fe200078e00ff */
[----:B------:R-:W-:Y:S01]  /*5530*/  PRMT R16, R16, 0x7773, RZ ;  /* 0x0000777310107816 */ /* 0x000fe200000000ff */
[----:B------:R-:W-:Y:S01]  /*5540*/  IMAD R13, R13, 0x1000000, R14 ;  /* 0x010000000d0d7824 */ /* 0x000fe200078e020e */
[----:B------:R-:W-:Y:S01]  /*5550*/  PRMT R17, R17, 0x7773, RZ ;  /* 0x0000777311117816 */ /* 0x000fe200000000ff */
[----:B------:R-:W-:-:S02]  /*5560*/  IMAD R26, R11, 0x1000000, R26 ;  /* 0x010000000b1a7824 */ /* 0x000fc400078e021a */
[----:B------:R-:W-:Y:S02]  /*5570*/  IMAD R28, R28, 0x1000000, R29 ;  /* 0x010000001c1c7824 */ /* 0x000fe400078e021d */
[----:B------:R-:W-:Y:S02]  /*5580*/  IMAD.SHL.U32 R2, R2, 0x100, RZ ;  /* 0x0000010002027824 */ /* 0x000fe400078e00ff */
[----:B------:R-:W-:Y:S02]  /*5590*/  IMAD.SHL.U32 R10, R5, 0x100, RZ ;  /* 0x00000100050a7824 */ /* 0x000fe400078e00ff */
[----:B------:R-:W-:Y:S01]  /*55a0*/  IMAD.SHL.U32 R18, R18, 0x100, RZ ;  /* 0x0000010012127824 */ /* 0x000fe200078e00ff */
[----:B------:R-:W-:Y:S02]  /*55b0*/  LOP3.LUT R4, R16, R13, R4, 0xfe, !PT ;  /* 0x0000000d10047212 */ /* 0x000fe400078efe04 */
[----:B------:R-:W-:Y:S02]  /*55c0*/  LOP3.LUT R5, R17, R26, R2, 0xfe, !PT ;  /* 0x0000001a11057212 */ /* 0x000fe400078efe02 */
[----:B------:R-:W-:-:S02]  /*55d0*/  LOP3.LUT R6, R6, R15, R10, 0xfe, !PT ;  /* 0x0000000f06067212 */ /* 0x000fc400078efe0a */
[----:B------:R-:W-:-:S05]  /*55e0*/  LOP3.LUT R7, R7, R28, R18, 0xfe, !PT ;  /* 0x0000001c07077212 */ /* 0x000fca00078efe12 */
[----:B------:R0:W-:Y:S04]  /*55f0*/  STL.128 [R3+0x20], R4 ;  /* 0x0000200403007387 */ /* 0x0001e80000100c00 */
[----:B------:R-:W2:Y:S01]  /*5600*/  LDL.64 R14, [R1+0x130] ;  /* 0x00013000010e7983 */ /* 0x000ea20000100a00 */
[----:B------:R-:W-:Y:S02]  /*5610*/  IMAD.U32 R20, R20, 0x10000, RZ ;  /* 0x0001000014147824 */ /* 0x000fe400078e00ff */
[----:B------:R-:W-:Y:S02]  /*5620*/  IMAD.U32 R22, R22, 0x10000, RZ ;  /* 0x0001000016167824 */ /* 0x000fe400078e00ff */
[----:B------:R-:W-:Y:S01]  /*5630*/  IMAD.SHL.U32 R25, R25, 0x100, RZ ;  /* 0x0000010019197824 */ /* 0x000fe200078e00ff */
[----:B------:R-:W-:Y:S01]  /*5640*/  LOP3.LUT R20, R20, 0xff0000, RZ, 0xc0, !PT ;  /* 0x00ff000014147812 */ /* 0x000fe200078ec0ff */
[----:B------:R-:W-:Y:S01]  /*5650*/  IMAD.SHL.U32 R21, R21, 0x100, RZ ;  /* 0x0000010015157824 */ /* 0x000fe200078e00ff */
[----:B------:R-:W-:-:S02]  /*5660*/  LOP3.LUT R22, R22, 0xff0000, RZ, 0xc0, !PT ;  /* 0x00ff000016167812 */ /* 0x000fc400078ec0ff */
[----:B------:R-:W-:Y:S01]  /*5670*/  LOP3.LUT R25, R25, 0xff00, RZ, 0xc0, !PT ;  /* 0x0000ff0019197812 */ /* 0x000fe200078ec0ff */
[----:B------:R-:W-:Y:S01]  /*5680*/  IMAD R20, R23, 0x1000000, R20 ;  /* 0x0100000017147824 */ /* 0x000fe200078e0214 */
[----:B0-----:R-:W-:Y:S01]  /*5690*/  LOP3.LUT R7, R8, 0xff, RZ, 0xc0, !PT ;  /* 0x000000ff08077812 */ /* 0x001fe200078ec0ff */
[----:B------:R-:W-:Y:S01]  /*56a0*/  IMAD R22, R27, 0x1000000, R22 ;  /* 0x010000001b167824 */ /* 0x000fe200078e0216 */
[----:B------:R-:W-:Y:S02]  /*56b0*/  LOP3.LUT R6, R9, 0xff, RZ, 0xc0, !PT ;  /* 0x000000ff09067812 */ /* 0x000fe400078ec0ff */
[----:B------:R-:W-:Y:S02]  /*56c0*/  LOP3.LUT R21, R21, 0xff00, RZ, 0xc0, !PT ;  /* 0x0000ff0015157812 */ /* 0x000fe400078ec0ff */
[----:B------:R-:W-:Y:S02]  /*56d0*/  IADD3 R7, PT, PT, R7, R20, R25 ;  /* 0x0000001407077210 */ /* 0x000fe40007ffe019 */
[----:B------:R-:W-:Y:S01]  /*56e0*/  IADD3 R6, PT, PT, R6, R22, R21 ;  /* 0x0000001606067210 */ /* 0x000fe20007ffe015 */
[----:B------:R-:W-:Y:S01]  /*56f0*/  UMOV UR4, URZ ;  /* 0x000000ff00047c82 */ /* 0x000fe20008000000 */
[----:B--2---:R-:W-:-:S05]  /*5700*/  PRMT R2, R15, 0x7771, RZ ;  /* 0x000077710f027816 */ /* 0x004fca00000000ff */
[----:B------:R-:W-:Y:S01]  /*5710*/  IMAD.U32 R13, R2, 0x10000, RZ ;  /* 0x00010000020d7824 */ /* 0x000fe200078e00ff */
[----:B------:R-:W-:Y:S02]  /*5720*/  PRMT R10, R14, 0x7771, RZ ;  /* 0x000077710e0a7816 */ /* 0x000fe400000000ff */
[----:B------:R-:W-:Y:S02]  /*5730*/  PRMT R2, R15, 0x7770, RZ ;  /* 0x000077700f027816 */ /* 0x000fe400000000ff */
[----:B------:R-:W-:Y:S01]  /*5740*/  LOP3.LUT R13, R13, 0xff0000, RZ, 0xc0, !PT ;  /* 0x00ff00000d0d7812 */ /* 0x000fe200078ec0ff */
[----:B------:R-:W-:-:S04]  /*5750*/  IMAD.U32 R11, R10, 0x10000, RZ ;  /* 0x000100000a0b7824 */ /* 0x000fc800078e00ff */
[----:B------:R-:W-:Y:S01]  /*5760*/  IMAD R13, R2, 0x1000000, R13 ;  /* 0x01000000020d7824 */ /* 0x000fe200078e020d */
[----:B------:R-:W-:Y:S02]  /*5770*/  PRMT R2, R15, 0x7772, RZ ;  /* 0x000077720f027816 */ /* 0x000fe400000000ff */
[----:B------:R-:W-:Y:S02]  /*5780*/  PRMT R10, R14, 0x7770, RZ ;  /* 0x000077700e0a7816 */ /* 0x000fe400000000ff */
[----:B------:R-:W-:Y:S01]  /*5790*/  LOP3.LUT R11, R11, 0xff0000, RZ, 0xc0, !PT ;  /* 0x00ff00000b0b7812 */ /* 0x000fe200078ec0ff */
[----:B------:R-:W-:Y:S01]  /*57a0*/  IMAD.SHL.U32 R2, R2, 0x100, RZ ;  /* 0x0000010002027824 */ /* 0x000fe200078e00ff */
[----:B------:R-:W-:Y:S02]  /*57b0*/  PRMT R4, R14, 0x7772, RZ ;  /* 0x000077720e047816 */ /* 0x000fe400000000ff */
[----:B------:R-:W-:Y:S01]  /*57c0*/  PRMT R15, R15, 0x7773, RZ ;  /* 0x000077730f0f7816 */ /* 0x000fe200000000ff */
[----:B------:R-:W-:Y:S01]  /*57d0*/  IMAD R10, R10, 0x1000000, R11 ;  /* 0x010000000a0a7824 */ /* 0x000fe200078e020b */
[----:B------:R-:W-:Y:S01]  /*57e0*/  PRMT R14, R14, 0x7773, RZ ;  /* 0x000077730e0e7816 */ /* 0x000fe200000000ff */
[----:B------:R-:W-:Y:S01]  /*57f0*/  IMAD.SHL.U32 R5, R4, 0x100, RZ ;  /* 0x0000010004057824 */ /* 0x000fe200078e00ff */
[----:B------:R-:W-:-:S04]  /*5800*/  LOP3.LUT R2, R15, R13, R2, 0xfe, !PT ;  /* 0x0000000d0f027212 */ /* 0x000fc800078efe02 */
[----:B------:R-:W-:Y:S01]  /*5810*/  LOP3.LUT R4, R14, R10, R5, 0xfe, !PT ;  /* 0x0000000a0e047212 */ /* 0x000fe200078efe05 */
[----:B------:R-:W-:-:S05]  /*5820*/  IMAD.MOV.U32 R5, RZ, RZ, R2 ;  /* 0x000000ffff057224 */ /* 0x000fca00078e0002 */
[----:B------:R0:W-:Y:S01]  /*5830*/  STL.128 [R3+0x30], R4 ;  /* 0x0000300403007387 */ /* 0x0001e20000100c00 */
[----:B------:R-:W-:-:S07]  /*5840*/  IMAD.MOV.U32 R2, RZ, RZ, R24 ;  /* 0x000000ffff027224 */ /* 0x000fce00078e0018 */
.L_x_29:
        /* <DEDUP_REMOVED lines=18> */
[----:B------:R-:W5:Y:S01]  /*5970*/  LDL R29, [R2] ;  /* 0x00000000021d7983 */ /* 0x000f620000100800 */
[C-C-:B--2---:R-:W-:Y:S02]  /*5980*/  SHF.L.W.U32.HI R6, R9.reuse, 0x19, R9.reuse ;  /* 0x0000001909067819 */ /* 0x144fe40000010e09 */
[--C-:B------:R-:W-:Y:S02]  /*5990*/  SHF.L.W.U32.HI R7, R9, 0xe, R9.reuse ;  /* 0x0000000e09077819 */ /* 0x100fe40000010e09 */
[----:B------:R-:W-:Y:S02]  /*59a0*/  SHF.R.U32.HI R20, RZ, 0x3, R9 ;  /* 0x00000003ff147819 */ /* 0x000fe40000011609 */
[----:B---3--:R-:W-:Y:S02]  /*59b0*/  SHF.L.W.U32.HI R22, R10, 0x19, R10 ;  /* 0x000000190a167819 */ /* 0x008fe40000010e0a */
[----:B------:R-:W-:-:S02]  /*59c0*/  LOP3.LUT R6, R20, R6, R7, 0x96, !PT ;  /* 0x0000000614067212 */ /* 0x000fc400078e9607 */
[--C-:B------:R-:W-:Y:S02]  /*59d0*/  SHF.L.W.U32.HI R23, R10, 0xe, R10.reuse ;  /* 0x0000000e0a177819 */ /* 0x100fe40000010e0a */
[----:B------:R-:W-:Y:S02]  /*59e0*/  SHF.R.U32.HI R25, RZ, 0x3, R10 ;  /* 0x00000003ff197819 */ /* 0x000fe4000001160a */
[----:B----4-:R-:W-:Y:S02]  /*59f0*/  IADD3 R21, PT, PT, R21, R6, R12 ;  /* 0x0000000615157210 */ /* 0x010fe40007ffe00c */
[----:B------:R-:W-:Y:S02]  /*5a00*/  LOP3.LUT R22, R25, R22, R23, 0x96, !PT ;  /* 0x0000001619167212 */ /* 0x000fe400078e9617 */
[----:B------:R-:W-:Y:S01]  /*5a10*/  SHF.L.W.U32.HI R7, R11, 0x19, R11 ;  /* 0x000000190b077819 */ /* 0x000fe20000010e0b */
[----:B------:R-:W-:Y:S01]  /*5a20*/  IMAD.IADD R8, R8, 0x1, R21 ;  /* 0x0000000108087824 */ /* 0x000fe200078e0215 */
[----:B-----5:R-:W-:-:S02]  /*5a30*/  IADD3 R9, PT, PT, R18, R22, R9 ;  /* 0x0000001612097210 */ /* 0x020fc40007ffe009 */
[--C-:B------:R-:W-:Y:S02]  /*5a40*/  SHF.L.W.U32.HI R20, R11, 0xe, R11.reuse ;  /* 0x0000000e0b147819 */ /* 0x100fe40000010e0b */
[----:B------:R-:W-:Y:S01]  /*5a50*/  SHF.R.U32.HI R23, RZ, 0x3, R11 ;  /* 0x00000003ff177819 */ /* 0x000fe2000001160b */
[----:B------:R-:W-:Y:S01]  /*5a60*/  IMAD.IADD R9, R28, 0x1, R9 ;  /* 0x000000011c097824 */ /* 0x000fe200078e0209 */
[C---:B------:R-:W-:Y:S02]  /*5a70*/  SHF.L.W.U32.HI R6, R8.reuse, 0xf, R8 ;  /* 0x0000000f08067819 */ /* 0x040fe40000010e08 */
[----:B------:R-:W-:Y:S02]  /*5a80*/  LOP3.LUT R7, R23, R7, R20, 0x96, !PT ;  /* 0x0000000717077212 */ /* 0x000fe400078e9614 */
[--C-:B------:R-:W-:Y:S02]  /*5a90*/  SHF.L.W.U32.HI R21, R8, 0xd, R8.reuse ;  /* 0x0000000d08157819 */ /* 0x100fe40000010e08 */
[----:B------:R-:W-:-:S02]  /*5aa0*/  SHF.R.U32.HI R12, RZ, 0xa, R8 ;  /* 0x0000000aff0c7819 */ /* 0x000fc40000011608 */
[C-C-:B------:R-:W-:Y:S02]  /*5ab0*/  SHF.L.W.U32.HI R18, R26.reuse, 0x19, R26.reuse ;  /* 0x000000191a127819 */ /* 0x140fe40000010e1a */
[--C-:B------:R-:W-:Y:S02]  /*5ac0*/  SHF.L.W.U32.HI R23, R26, 0xe, R26.reuse ;  /* 0x0000000e1a177819 */ /* 0x100fe40000010e1a */
[----:B------:R-:W-:Y:S02]  /*5ad0*/  SHF.R.U32.HI R20, RZ, 0x3, R26 ;  /* 0x00000003ff147819 */ /* 0x000fe4000001161a */
[----:B------:R-:W-:Y:S02]  /*5ae0*/  LOP3.LUT R6, R12, R6, R21, 0x96, !PT ;  /* 0x000000060c067212 */ /* 0x000fe400078e9615 */
[----:B------:R-:W-:Y:S02]  /*5af0*/  IADD3 R7, PT, PT, R19, R7, R10 ;  /* 0x0000000713077210 */ /* 0x000fe40007ffe00a */
[----:B------:R-:W-:-:S02]  /*5b00*/  SHF.L.W.U32.HI R22, R9, 0xf, R9 ;  /* 0x0000000f09167819 */ /* 0x000fc40000010e09 */
[----:B------:R-:W-:Y:S01]  /*5b10*/  SHF.L.W.U32.HI R25, R9, 0xd, R9 ;  /* 0x0000000d09197819 */ /* 0x000fe20000010e09 */
[----:B------:R-:W-:Y:S01]  /*5b20*/  IMAD.IADD R10, R6, 0x1, R7 ;  /* 0x00000001060a7824 */ /* 0x000fe200078e0207 */
[----:B------:R-:W-:Y:S02]  /*5b30*/  SHF.R.U32.HI R28, RZ, 0xa, R9 ;  /* 0x0000000aff1c7819 */ /* 0x000fe40000011609 */
[----:B------:R-:W-:Y:S02]  /*5b40*/  LOP3.LUT R18, R20, R18, R23, 0x96, !PT ;  /* 0x0000001214127212 */ /* 0x000fe400078e9617 */
[----:B------:R-:W-:Y:S01]  /*5b50*/  LOP3.LUT R22, R28, R22, R25, 0x96, !PT ;  /* 0x000000161c167212 */ /* 0x000fe200078e9619 */
[----:B------:R-:W2:Y:S01]  /*5b60*/  LDL.64 R20, [R2+0x4] ;  /* 0x0000040002147983 */ /* 0x000ea20000100a00 */
[----:B------:R-:W-:Y:S02]  /*5b70*/  IADD3 R11, PT, PT, R4, R18, R11 ;  /* 0x00000012040b7210 */ /* 0x000fe40007ffe00b */
[----:B------:R-:W-:-:S02]  /*5b80*/  SHF.L.W.U32.HI R4, R10, 0xf, R10 ;  /* 0x0000000f0a047819 */ /* 0x000fc40000010e0a */
[--C-:B------:R-:W-:Y:S01]  /*5b90*/  SHF.L.W.U32.HI R7, R10, 0xd, R10.reuse ;  /* 0x0000000d0a077819 */ /* 0x100fe20000010e0a */
[----:B------:R-:W-:Y:S01]  /*5ba0*/  IMAD.IADD R11, R22, 0x1, R11 ;  /* 0x00000001160b7824 */ /* 0x000fe200078e020b */
[----:B------:R-:W-:Y:S02]  /*5bb0*/  SHF.R.U32.HI R6, RZ, 0xa, R10 ;  /* 0x0000000aff067819 */ /* 0x000fe4000001160a */
[----:B------:R-:W-:Y:S02]  /*5bc0*/  SHF.R.U32.HI R12, RZ, 0x3, R27 ;  /* 0x00000003ff0c7819 */ /* 0x000fe4000001161b */
[----:B------:R-:W-:Y:S01]  /*5bd0*/  LOP3.LUT R4, R6, R4, R7, 0x96, !PT ;  /* 0x0000000406047212 */ /* 0x000fe200078e9607 */
[----:B------:R0:W-:Y:S01]  /*5be0*/  STL.128 [R2+0x1c], R8 ;  /* 0x00001c0802007387 */ /* 0x0001e20000100c00 */
[C-C-:B------:R-:W-:Y:S02]  /*5bf0*/  SHF.L.W.U32.HI R6, R27.reuse, 0x19, R27.reuse ;  /* 0x000000191b067819 */ /* 0x140fe40000010e1b */
[----:B------:R-:W-:Y:S01]  /*5c00*/  SHF.L.W.U32.HI R7, R27, 0xe, R27 ;  /* 0x0000000e1b077819 */ /* 0x000fe20000010e1b */
[----:B------:R-:W3:Y:S01]  /*5c10*/  LDL R28, [R2+0x20] ;  /* 0x00002000021c7983 */ /* 0x000ee20000100800 */
[----:B------:R-:W-:-:S02]  /*5c20*/  SHF.L.W.U32.HI R18, R14, 0x19, R14 ;  /* 0x000000190e127819 */ /* 0x000fc40000010e0e */
[--C-:B------:R-:W-:Y:S01]  /*5c30*/  SHF.L.W.U32.HI R19, R14, 0xe, R14.reuse ;  /* 0x0000000e0e137819 */ /* 0x100fe20000010e0e */
[----:B------:R-:W4:Y:S01]  /*5c40*/  LDL.64 R22, [R2+0x24] ;  /* 0x0000240002167983 */ /* 0x000f220000100a00 */
[----:B------:R-:W-:Y:S02]  /*5c50*/  LOP3.LUT R6, R12, R6, R7, 0x96, !PT ;  /* 0x000000060c067212 */ /* 0x000fe400078e9607 */
[C-C-:B------:R-:W-:Y:S02]  /*5c60*/  SHF.L.W.U32.HI R25, R11.reuse, 0xf, R11.reuse ;  /* 0x0000000f0b197819 */ /* 0x140fe40000010e0b */
[----:B0-----:R-:W-:Y:S02]  /*5c70*/  SHF.R.U32.HI R9, RZ, 0x3, R14 ;  /* 0x00000003ff097819 */ /* 0x001fe4000001160e */
[--C-:B------:R-:W-:Y:S02]  /*5c80*/  SHF.L.W.U32.HI R30, R11, 0xd, R11.reuse ;  /* 0x0000000d0b1e7819 */ /* 0x100fe40000010e0b */
[----:B------:R-:W-:-:S02]  /*5c90*/  SHF.R.U32.HI R31, RZ, 0xa, R11 ;  /* 0x0000000aff1f7819 */ /* 0x000fc4000001160b */
[----:B------:R-:W-:Y:S02]  /*5ca0*/  LOP3.LUT R9, R9, R18, R19, 0x96, !PT ;  /* 0x0000001209097212 */ /* 0x000fe400078e9613 */
[----:B------:R-:W-:Y:S01]  /*5cb0*/  IADD3 R5, PT, PT, R5, R6, R26 ;  /* 0x0000000605057210 */ /* 0x000fe20007ffe01a */
[----:B------:R-:W5:Y:S01]  /*5cc0*/  LDL.64 R18, [R2+0x14] ;  /* 0x0000140002127983 */ /* 0x000f620000100a00 */
[----:B------:R-:W-:Y:S02]  /*5cd0*/  LOP3.LUT R30, R31, R25, R30, 0x96, !PT ;  /* 0x000000191f1e7212 */ /* 0x000fe400078e961e */
[----:B------:R-:W-:Y:S01]  /*5ce0*/  IADD3 R9, PT, PT, R16, R9, R27 ;  /* 0x0000000910097210 */ /* 0x000fe20007ffe01b */
[----:B------:R-:W5:Y:S01]  /*5cf0*/  LDL R25, [R2+0xc] ;  /* 0x00000c0002197983 */ /* 0x000f620000100800 */
        /* <DEDUP_REMOVED lines=18> */
[----:B------:R-:W5:Y:S01]  /*5e20*/  LDL R12, [R2+0x1c] ;  /* 0x00001c00020c7983 */ /* 0x000f620000100800 */
[----:B------:R-:W-:Y:S02]  /*5e30*/  IADD3 R7, PT, PT, R17, R7, R14 ;  /* 0x0000000711077210 */ /* 0x000fe40007ffe00e */
[----:B------:R-:W-:Y:S02]  /*5e40*/  LOP3.LUT R26, R30, R26, R31, 0x96, !PT ;  /* 0x0000001a1e1a7212 */ /* 0x000fe400078e961f */
[----:B------:R-:W-:Y:S01]  /*5e50*/  IADD3 R11, PT, PT, R8, R11, R15 ;  /* 0x0000000b080b7210 */ /* 0x000fe20007ffe00f */
[----:B------:R-:W-:-:S04]  /*5e60*/  IMAD.IADD R6, R6, 0x1, R7 ;  /* 0x0000000106067824 */ /* 0x000fc800078e0207 */
[----:B------:R-:W-:-:S05]  /*5e70*/  IMAD.IADD R7, R26, 0x1, R11 ;  /* 0x000000011a077824 */ /* 0x000fca00078e020b */
[----:B------:R2:W-:Y:S04]  /*5e80*/  STL.128 [R2+0x2c], R4 ;  /* 0x00002c0402007387 */ /* 0x0005e80000100c00 */
[----:B------:R-:W5:Y:S04]  /*5e90*/  LDL R16, [R2+0x30] ;  /* 0x0000300002107983 */ /* 0x000f680000100800 */
[----:B------:R-:W5:Y:S01]  /*5ea0*/  LDL.64 R14, [R2+0x34] ;  /* 0x00003400020e7983 */ /* 0x000f620000100a00 */
[C-C-:B------:R-:W-:Y:S02]  /*5eb0*/  SHF.L.W.U32.HI R8, R6.reuse, 0xf, R6.reuse ;  /* 0x0000000f06087819 */ /* 0x140fe40000010e06 */
[----:B------:R-:W-:-:S02]  /*5ec0*/  SHF.L.W.U32.HI R9, R6, 0xd, R6 ;  /* 0x0000000d06097819 */ /* 0x000fc40000010e06 */
[----:B------:R-:W-:Y:S02]  /*5ed0*/  SHF.R.U32.HI R10, RZ, 0xa, R6 ;  /* 0x0000000aff0a7819 */ /* 0x000fe40000011606 */
[----:B------:R-:W-:Y:S02]  /*5ee0*/  SHF.R.U32.HI R11, RZ, 0x3, R29 ;  /* 0x00000003ff0b7819 */ /* 0x000fe4000001161d */
[----:B------:R-:W-:Y:S02]  /*5ef0*/  LOP3.LUT R8, R10, R8, R9, 0x96, !PT ;  /* 0x000000080a087212 */ /* 0x000fe400078e9609 */
[C-C-:B------:R-:W-:Y:S02]  /*5f00*/  SHF.L.W.U32.HI R9, R29.reuse, 0x19, R29.reuse ;  /* 0x000000191d097819 */ /* 0x140fe40000010e1d */
[----:B------:R-:W-:Y:S02]  /*5f10*/  SHF.L.W.U32.HI R10, R29, 0xe, R29 ;  /* 0x0000000e1d0a7819 */ /* 0x000fe40000010e1d */
[----:B------:R-:W-:-:S02]  /*5f20*/  SHF.L.W.U32.HI R17, R7, 0xf, R7 ;  /* 0x0000000f07117819 */ /* 0x000fc40000010e07 */
[--C-:B------:R-:W-:Y:S02]  /*5f30*/  SHF.L.W.U32.HI R26, R7, 0xd, R7.reuse ;  /* 0x0000000d071a7819 */ /* 0x100fe40000010e07 */
[----:B------:R-:W-:Y:S02]  /*5f40*/  SHF.R.U32.HI R30, RZ, 0xa, R7 ;  /* 0x0000000aff1e7819 */ /* 0x000fe40000011607 */
[----:B------:R-:W-:Y:S02]  /*5f50*/  LOP3.LUT R9, R11, R9, R10, 0x96, !PT ;  /* 0x000000090b097212 */ /* 0x000fe400078e960a */
[----:B------:R-:W-:Y:S01]  /*5f60*/  LOP3.LUT R17, R30, R17, R26, 0x96, !PT ;  /* 0x000000111e117212 */ /* 0x000fe200078e961a */
[----:B------:R-:W-:-:S04]  /*5f70*/  UIADD3 UR4, UPT, UPT, UR4, 0x10, URZ ;  /* 0x0000001004047890 */ /* 0x000fc8000fffe0ff */
[----:B------:R-:W-:Y:S01]  /*5f80*/  UISETP.NE.AND UP0, UPT, UR4, 0x30, UPT ;  /* 0x000000300400788c */ /* 0x000fe2000bf05270 */
[C-C-:B--2---:R-:W-:Y:S02]  /*5f90*/  SHF.L.W.U32.HI R5, R20.reuse, 0x19, R20.reuse ;  /* 0x0000001914057819 */ /* 0x144fe40000010e14 */
[--C-:B------:R-:W-:Y:S02]  /*5fa0*/  SHF.L.W.U32.HI R6, R20, 0xe, R20.reuse ;  /* 0x0000000e14067819 */ /* 0x100fe40000010e14 */
[----:B------:R-:W-:-:S04]  /*5fb0*/  SHF.R.U32.HI R7, RZ, 0x3, R20 ;  /* 0x00000003ff077819 */ /* 0x000fc80000011614 */
[----:B------:R-:W-:Y:S02]  /*5fc0*/  LOP3.LUT R5, R7, R5, R6, 0x96, !PT ;  /* 0x0000000507057212 */ /* 0x000fe400078e9606 */
[----:B------:R-:W-:Y:S02]  /*5fd0*/  SHF.L.W.U32.HI R6, R21, 0x19, R21 ;  /* 0x0000001915067819 */ /* 0x000fe40000010e15 */
[----:B---3--:R-:W-:Y:S02]  /*5fe0*/  IADD3 R9, PT, PT, R28, R9, R13 ;  /* 0x000000091c097210 */ /* 0x008fe40007ffe00d */
[----:B----4-:R-:W-:-:S03]  /*5ff0*/  IADD3 R22, PT, PT, R22, R5, R29 ;  /* 0x0000000516167210 */ /* 0x010fc60007ffe01d */
[----:B------:R-:W-:Y:S01]  /*6000*/  IMAD.IADD R8, R8, 0x1, R9 ;  /* 0x0000000108087824 */ /* 0x000fe200078e0209 */
[--C-:B------:R-:W-:Y:S02]  /*6010*/  SHF.L.W.U32.HI R7, R21, 0xe, R21.reuse ;  /* 0x0000000e15077819 */ /* 0x100fe40000010e15 */
[----:B------:R-:W-:Y:S01]  /*6020*/  SHF.R.U32.HI R10, RZ, 0x3, R21 ;  /* 0x00000003ff0a7819 */ /* 0x000fe20000011615 */
[----:B------:R-:W-:Y:S01]  /*6030*/  IMAD.IADD R9, R17, 0x1, R22 ;  /* 0x0000000111097824 */ /* 0x000fe200078e0216 */
[--C-:B------:R-:W-:Y:S02]  /*6040*/  SHF.L.W.U32.HI R5, R8, 0xf, R8.reuse ;  /* 0x0000000f08057819 */ /* 0x100fe40000010e08 */
[----:B------:R-:W-:Y:S02]  /*6050*/  LOP3.LUT R6, R10, R6, R7, 0x96, !PT ;  /* 0x000000060a067212 */ /* 0x000fe400078e9607 */
[--C-:B------:R-:W-:Y:S02]  /*6060*/  SHF.L.W.U32.HI R10, R8, 0xd, R8.reuse ;  /* 0x0000000d080a7819 */ /* 0x100fe40000010e08 */
[----:B------:R-:W-:-:S02]  /*6070*/  SHF.R.U32.HI R7, RZ, 0xa, R8 ;  /* 0x0000000aff077819 */ /* 0x000fc40000011608 */
[C-C-:B------:R-:W-:Y:S02]  /*6080*/  SHF.L.W.U32.HI R17, R9.reuse, 0xf, R9.reuse ;  /* 0x0000000f09117819 */ /* 0x140fe40000010e09 */
[----:B------:R-:W-:Y:S02]  /*6090*/  SHF.L.W.U32.HI R26, R9, 0xd, R9 ;  /* 0x0000000d091a7819 */ /* 0x000fe40000010e09 */
[C-C-:B-----5:R-:W-:Y:S02]  /*60a0*/  SHF.L.W.U32.HI R11, R25.reuse, 0x19, R25.reuse ;  /* 0x00000019190b7819 */ /* 0x160fe40000010e19 */
[--C-:B------:R-:W-:Y:S02]  /*60b0*/  SHF.L.W.U32.HI R22, R25, 0xe, R25.reuse ;  /* 0x0000000e19167819 */ /* 0x100fe40000010e19 */
[----:B------:R-:W-:Y:S02]  /*60c0*/  SHF.R.U32.HI R13, RZ, 0x3, R25 ;  /* 0x00000003ff0d7819 */ /* 0x000fe40000011619 */
[----:B------:R-:W-:-:S02]  /*60d0*/  SHF.R.U32.HI R28, RZ, 0xa, R9 ;  /* 0x0000000aff1c7819 */ /* 0x000fc40000011609 */
[----:B------:R-:W-:Y:S02]  /*60e0*/  LOP3.LUT R11, R13, R11, R22, 0x96, !PT ;  /* 0x0000000b0d0b7212 */ /* 0x000fe400078e9616 */
[----:B------:R-:W-:Y:S02]  /*60f0*/  LOP3.LUT R10, R7, R5, R10, 0x96, !PT ;  /* 0x00000005070a7212 */ /* 0x000fe400078e960a */
[----:B------:R-:W-:Y:S02]  /*6100*/  IADD3 R23, PT, PT, R23, R6, R20 ;  /* 0x0000000617177210 */ /* 0x000fe40007ffe014 */
[----:B------:R-:W-:Y:S02]  /*6110*/  LOP3.LUT R17, R28, R17, R26, 0x96, !PT ;  /* 0x000000111c117212 */ /* 0x000fe400078e961a */
[----:B------:R-:W-:Y:S01]  /*6120*/  IADD3 R4, PT, PT, R4, R11, R21 ;  /* 0x0000000b04047210 */ /* 0x000fe20007ffe015 */
[----:B------:R-:W-:Y:S01]  /*6130*/  IMAD.IADD R10, R10, 0x1, R23 ;  /* 0x000000010a0a7824 */ /* 0x000fe200078e0217 */
[----:B------:R-:W-:-:S02]  /*6140*/  SHF.L.W.U32.HI R5, R27, 0xe, R27 ;  /* 0x0000000e1b057819 */ /* 0x000fc40000010e1b */
[--C-:B------:R-:W-:Y:S01]  /*6150*/  SHF.R.U32.HI R6, RZ, 0x3, R27.reuse ;  /* 0x00000003ff067819 */ /* 0x100fe2000001161b */
[----:B------:R-:W-:Y:S01]  /*6160*/  IMAD.IADD R11, R17, 0x1, R4 ;  /* 0x00000001110b7824 */ /* 0x000fe200078e0204 */
[----:B------:R-:W-:Y:S02]  /*6170*/  SHF.L.W.U32.HI R4, R27, 0x19, R27 ;  /* 0x000000191b047819 */ /* 0x000fe40000010e1b */
[C-C-:B------:R-:W-:Y:S02]  /*6180*/  SHF.L.W.U32.HI R17, R18.reuse, 0x19, R18.reuse ;  /* 0x0000001912117819 */ /* 0x140fe40000010e12 */
[--C-:B------:R-:W-:Y:S02]  /*6190*/  SHF.L.W.U32.HI R22, R18, 0xe, R18.reuse ;  /* 0x0000000e12167819 */ /* 0x100fe40000010e12 */
[----:B------:R-:W-:Y:S02]  /*61a0*/  SHF.R.U32.HI R21, RZ, 0x3, R18 ;  /* 0x00000003ff157819 */ /* 0x000fe40000011612 */
[----:B------:R-:W-:-:S02]  /*61b0*/  SHF.L.W.U32.HI R7, R10, 0xf, R10 ;  /* 0x0000000f0a077819 */ /* 0x000fc40000010e0a */
[--C-:B------:R-:W-:Y:S02]  /*61c0*/  SHF.L.W.U32.HI R20, R10, 0xd, R10.reuse ;  /* 0x0000000d0a147819 */ /* 0x100fe40000010e0a */
[----:B------:R-:W-:Y:S02]  /*61d0*/  SHF.R.U32.HI R13, RZ, 0xa, R10 ;  /* 0x0000000aff0d7819 */ /* 0x000fe4000001160a */
[----:B------:R-:W-:Y:S02]  /*61e0*/  LOP3.LUT R4, R6, R4, R5, 0x96, !PT ;  /* 0x0000000406047212 */ /* 0x000fe400078e9605 */
[C-C-:B------:R-:W-:Y:S02]  /*61f0*/  SHF.L.W.U32.HI R23, R11.reuse, 0xf, R11.reuse ;  /* 0x0000000f0b177819 */ /* 0x140fe40000010e0b */
[--C-:B------:R-:W-:Y:S02]  /*6200*/  SHF.L.W.U32.HI R26, R11, 0xd, R11.reuse ;  /* 0x0000000d0b1a7819 */ /* 0x100fe40000010e0b */
[----:B------:R-:W-:-:S02]  /*6210*/  SHF.R.U32.HI R28, RZ, 0xa, R11 ;  /* 0x0000000aff1c7819 */ /* 0x000fc4000001160b */
[----:B------:R-:W-:Y:S02]  /*6220*/  LOP3.LUT R17, R21, R17, R22, 0x96, !PT ;  /* 0x0000001115117212 */ /* 0x000fe400078e9616 */
[----:B------:R-:W-:Y:S02]  /*6230*/  LOP3.LUT R7, R13, R7, R20, 0x96, !PT ;  /* 0x000000070d077212 */ /* 0x000fe400078e9614 */
[----:B------:R-:W-:Y:S02]  /*6240*/  LOP3.LUT R23, R28, R23, R26, 0x96, !PT ;  /* 0x000000171c177212 */ /* 0x000fe400078e961a */
[----:B------:R-:W-:Y:S02]  /*6250*/  IADD3 R4, PT, PT, R16, R4, R25 ;  /* 0x0000000410047210 */ /* 0x000fe40007ffe019 */
[C-C-:B------:R-:W-:Y:S02]  /*6260*/  SHF.L.W.U32.HI R5, R19.reuse, 0x19, R19.reuse ;  /* 0x0000001913057819 */ /* 0x140fe40000010e13 */
[----:B------:R-:W-:-:S02]  /*6270*/  SHF.L.W.U32.HI R6, R19, 0xe, R19 ;  /* 0x0000000e13067819 */ /* 0x000fc40000010e13 */
[----:B------:R-:W-:Y:S02]  /*6280*/  SHF.R.U32.HI R13, RZ, 0x3, R19 ;  /* 0x00000003ff0d7819 */ /* 0x000fe40000011613 */
[----:B------:R-:W-:Y:S01]  /*6290*/  IADD3 R14, PT, PT, R14, R17, R27 ;  /* 0x000000110e0e7210 */ /* 0x000fe20007ffe01b */
[----:B------:R-:W-:Y:S01]  /*62a0*/  IMAD.IADD R4, R7, 0x1, R4 ;  /* 0x0000000107047824 */ /* 0x000fe200078e0204 */
[----:B------:R-:W-:Y:S02]  /*62b0*/  LOP3.LUT R6, R13, R5, R6, 0x96, !PT ;  /* 0x000000050d067212 */ /* 0x000fe400078e9606 */
[C---:B------:R-:W-:Y:S01]  /*62c0*/  SHF.L.W.U32.HI R16, R12.reuse, 0x19, R12 ;  /* 0x000000190c107819 */ /* 0x040fe20000010e0c */
[----:B------:R-:W-:Y:S01]  /*62d0*/  IMAD.IADD R5, R23, 0x1, R14 ;  /* 0x0000000117057824 */ /* 0x000fe200078e020e */
        /* <DEDUP_REMOVED lines=9> */
[----:B------:R-:W-:Y:S02]  /*6370*/  LOP3.LUT R7, R13, R7, R14, 0x96, !PT ;  /* 0x000000070d077212 */ /* 0x000fe400078e960e */
[----:B------:R-:W-:Y:S02]  /*6380*/  IADD3 R6, PT, PT, R15, R6, R18 ;  /* 0x000000060f067210 */ /* 0x000fe40007ffe012 */
        /* <DEDUP_REMOVED lines=11> */
[----:B------:R-:W-:Y:S02]  /*6440*/  VIADD R2, R1, 0x100 ;  /* 0x0000010001027836 */ /* 0x000fe40000000000 */
[----:B--2---:R-:W-:Y:S02]  /*6450*/  IMAD.MOV.U32 R8, RZ, RZ, R12 ;  /* 0x000000ffff087224 */ /* 0x004fe400078e000c */
[----:B------:R-:W-:-:S02]  /*6460*/  IMAD.MOV.U32 R11, RZ, RZ, R13 ;  /* 0x000000ffff0b7224 */ /* 0x000fc400078e000d */
[----:B------:R-:W-:Y:S02]  /*6470*/  IMAD.MOV.U32 R9, RZ, RZ, R14 ;  /* 0x000000ffff097224 */ /* 0x000fe400078e000e */
[----:B------:R-:W-:Y:S02]  /*6480*/  IMAD.MOV.U32 R10, RZ, RZ, R15 ;  /* 0x000000ffff0a7224 */ /* 0x000fe400078e000f */
[----:B---3--:R-:W-:Y:S02]  /*6490*/  IMAD.MOV.U32 R23, RZ, RZ, R4 ;  /* 0x000000ffff177224 */ /* 0x008fe400078e0004 */
[----:B------:R-:W-:Y:S02]  /*64a0*/  IMAD.MOV.U32 R22, RZ, RZ, R5 ;  /* 0x000000ffff167224 */ /* 0x000fe400078e0005 */
[----:B------:R-:W-:Y:S02]  /*64b0*/  IMAD.MOV.U32 R21, RZ, RZ, R6 ;  /* 0x000000ffff157224 */ /* 0x000fe400078e0006 */
[----:B------:R-:W-:-:S07]  /*64c0*/  IMAD.MOV.U32 R20, RZ, RZ, R7 ;  /* 0x000000ffff147224 */ /* 0x000fce00078e0007 */
.L_x_30:
[----:B------:R-:W0:Y:S01]  /*64d0*/  LDC.64 R26, c[0x4][RZ] ;  /* 0x01000000ff1a7b82 */ /* 0x000e220000000a00 */
[----:B------:R-:W-:-:S06]  /*64e0*/  IMAD R16, R28, 0x4, R3 ;  /* 0x000000041c107824 */ /* 0x000fcc00078e0203 */
[----:B------:R-:W2:Y:S01]  /*64f0*/  LDL.128 R16, [R16] ;  /* 0x0000000010107983 */ /* 0x000ea20000100c00 */
[----:B0-----:R-:W-:-:S05]  /*6500*/  IMAD.WIDE.U32 R26, R28, 0x4, R26 ;  /* 0x000000041c1a7825 */ /* 0x001fca00078e001a */
[----:B------:R-:W2:Y:S04]  /*6510*/  LDG.E.CONSTANT R33, desc[UR8][R26.64] ;  /* 0x000000081a217981 */ /* 0x000ea8000c1e9900 */
[----:B------:R-:W3:Y:S04]  /*6520*/  LDG.E.CONSTANT R30, desc[UR8][R26.64+0x4] ;  /* 0x000004081a1e7981 */ /* 0x000ee8000c1e9900 */
[----:B------:R-:W4:Y:S04]  /*6530*/  LDG.E.CONSTANT R25, desc[UR8][R26.64+0x8] ;  /* 0x000008081a197981 */ /* 0x000f28000c1e9900 */
[----:B------:R0:W5:Y:S01]  /*6540*/  LDG.E.CONSTANT R32, desc[UR8][R26.64+0xc] ;  /* 0x00000c081a207981 */ /* 0x000162000c1e9900 */
[----:B------:R-:W-:-:S02]  /*6550*/  SHF.L.W.U32.HI R29, R8, 0x1a, R8 ;  /* 0x0000001a081d7819 */ /* 0x000fc40000010e08 */
[C-C-:B------:R-:W-:Y:S02]  /*6560*/  SHF.L.W.U32.HI R34, R8.reuse, 0x15, R8.reuse ;  /* 0x0000001508227819 */ /* 0x140fe40000010e08 */
[----:B------:R-:W-:-:S04]  /*6570*/  SHF.L.W.U32.HI R31, R8, 0x7, R8 ;  /* 0x00000007081f7819 */ /* 0x000fc80000010e08 */
[----:B------:R-:W-:Y:S02]  /*6580*/  LOP3.LUT R29, R31, R29, R34, 0x96, !PT ;  /* 0x0000001d1f1d7212 */ /* 0x000fe400078e9622 */
[----:B------:R-:W-:-:S04]  /*6590*/  LOP3.LUT R31, R9, R8, R11, 0xb8, !PT ;  /* 0x00000008091f7212 */ /* 0x000fc800078eb80b */
[----:B------:R-:W-:Y:S02]  /*65a0*/  IADD3 R29, PT, PT, R29, R31, R10 ;  /* 0x0000001f1d1d7210 */ /* 0x000fe40007ffe00a */
[----:B0-----:R-:W-:Y:S01]  /*65b0*/  SHF.L.W.U32.HI R27, R23, 0x13, R23 ;  /* 0x00000013171b7819 */ /* 0x001fe20000010e17 */
        /* <DEDUP_REMOVED lines=8> */
[----:B------:R-:W-:Y:S02]  /*6640*/  LOP3.LUT R31, R11, R10, R8, 0xb8, !PT ;  /* 0x0000000a0b1f7212 */ /* 0x000fe400078eb808 */
[C-C-:B------:R-:W-:Y:S02]  /*6650*/  SHF.L.W.U32.HI R16, R23.reuse, 0x1e, R23.reuse ;  /* 0x0000001e17107819 */ /* 0x140fe40000010e17 */
[----:B------:R-:W-:Y:S02]  /*6660*/  SHF.L.W.U32.HI R20, R23, 0xa, R23 ;  /* 0x0000000a17147819 */ /* 0x000fe40000010e17 */
[----:B------:R-:W-:Y:S02]  /*6670*/  IADD3 R26, PT, PT, R26, R31, R9 ;  /* 0x0000001f1a1a7210 */ /* 0x000fe40007ffe009 */
[----:B------:R-:W-:-:S02]  /*6680*/  LOP3.LUT R20, R20, R16, R27, 0x96, !PT ;  /* 0x0000001014147212 */ /* 0x000fc400078e961b */
[----:B------:R-:W-:Y:S02]  /*6690*/  LOP3.LUT R9, R22, R21, R23, 0xe8, !PT ;  /* 0x0000001516097212 */ /* 0x000fe400078ee817 */
[----:B---3--:R-:W-:Y:S02]  /*66a0*/  IADD3 R30, PT, PT, R17, R26, R30 ;  /* 0x0000001a111e7210 */ /* 0x008fe40007ffe01e */
        /* <DEDUP_REMOVED lines=27> */
[C---:B------:R-:W-:Y:S02]  /*6860*/  SHF.L.W.U32.HI R17, R22.reuse, 0x1e, R22 ;  /* 0x0000001e16117819 */ /* 0x040fe40000010e16 */
        /* <DEDUP_REMOVED lines=9> */
[----:B------:R-:W-:Y:S01]  /*6900*/  IMAD.IADD R6, R6, 0x1, R21 ;  /* 0x0000000106067824 */ /* 0x000fe200078e0215 */
[----:B------:R0:W-:Y:S01]  /*6910*/  STL [R1+0x140], RZ ;  /* 0x000140ff01007387 */ /* 0x0001e20000100800 */
[----:B------:R-:W-:Y:S02]  /*6920*/  IMAD.IADD R4, R23, 0x1, R4 ;  /* 0x0000000117047824 */ /* 0x000fe400078e0204 */
[----:B------:R-:W-:Y:S01]  /*6930*/  IMAD.IADD R16, R14, 0x1, R9 ;  /* 0x000000010e107824 */ /* 0x000fe200078e0209 */
[----:B------:R0:W-:Y:S01]  /*6940*/  STL.64 [R1+0x148], RZ ;  /* 0x000148ff01007387 */ /* 0x0001e20000100a00 */
[----:B------:R-:W-:Y:S01]  /*6950*/  IMAD.IADD R14, R15, 0x1, R10 ;  /* 0x000000010f0e7824 */ /* 0x000fe200078e020a */
[----:B------:R-:W-:Y:S01]  /*6960*/  SHF.R.U32.HI R10, RZ, 0x18, R6 ;  /* 0x00000018ff0a7819 */ /* 0x000fe20000011606 */
[----:B------:R-:W-:Y:S01]  /*6970*/  IMAD.IADD R8, R8, 0x1, R12 ;  /* 0x0000000108087824 */ /* 0x000fe200078e020c */
[----:B------:R-:W-:Y:S01]  /*6980*/  SHF.R.U32.HI R15, RZ, 0x10, R6 ;  /* 0x00000010ff0f7819 */ /* 0x000fe20000011606 */
[----:B------:R-:W-:Y:S01]  /*6990*/  IMAD.IADD R7, R7, 0x1, R20 ;  /* 0x0000000107077824 */ /* 0x000fe200078e0214 */
[--C-:B------:R-:W-:Y:S01]  /*69a0*/  SHF.R.U32.HI R12, RZ, 0x10, R4.reuse ;  /* 0x00000010ff0c7819 */ /* 0x100fe20000011604 */
[----:B------:R-:W-:Y:S01]  /*69b0*/  IMAD.IADD R5, R22, 0x1, R5 ;  /* 0x0000000116057824 */ /* 0x000fe200078e0205 */
[----:B------:R-:W-:Y:S01]  /*69c0*/  SHF.R.U32.HI R17, RZ, 0x18, R4 ;  /* 0x00000018ff117819 */ /* 0x000fe20000011604 */
[----:B------:R-:W-:Y:S01]  /*69d0*/  IMAD.IADD R11, R11, 0x1, R13 ;  /* 0x000000010b0b7824 */ /* 0x000fe200078e020d */
[----:B------:R-:W-:Y:S01]  /*69e0*/  PRMT R10, R10, 0x3340, R15 ;  /* 0x000033400a0a7816 */ /* 0x000fe2000000000f */
[----:B------:R-:W-:Y:S01]  /*69f0*/  IMAD.MOV.U32 R28, RZ, RZ, RZ ;  /* 0x000000ffff1c7224 */ /* 0x000fe200078e00ff */
[----:B------:R-:W-:Y:S01]  /*6a00*/  PRMT R12, R17, 0x3340, R12 ;  /* 0x00003340110c7816 */ /* 0x000fe2000000000c */
[----:B------:R0:W-:Y:S01]  /*6a10*/  STL.128 [R1+0x150], R4 ;  /* 0x0001500401007387 */ /* 0x0001e20000100c00 */
[----:B------:R-:W-:-:S02]  /*6a20*/  SHF.R.U32.HI R22, RZ, 0x18, R16 ;  /* 0x00000018ff167819 */ /* 0x000fc40000011610 */
[--C-:B------:R-:W-:Y:S02]  /*6a30*/  SHF.R.U32.HI R15, RZ, 0x10, R16.reuse ;  /* 0x00000010ff0f7819 */ /* 0x100fe40000011610 */
[--C-:B------:R-:W-:Y:S02]  /*6a40*/  SHF.R.U32.HI R17, RZ, 0x8, R16.reuse ;  /* 0x00000008ff117819 */ /* 0x100fe40000011610 */
[--C-:B------:R-:W-:Y:S02]  /*6a50*/  SHF.R.U32.HI R9, RZ, 0x18, R7.reuse ;  /* 0x00000018ff097819 */ /* 0x100fe40000011607 */
[----:B------:R-:W-:Y:S02]  /*6a60*/  SHF.R.U32.HI R20, RZ, 0x10, R7 ;  /* 0x00000010ff147819 */ /* 0x000fe40000011607 */
[----:B------:R-:W-:Y:S02]  /*6a70*/  PRMT R22, R22, 0x3340, R15 ;  /* 0x0000334016167816 */ /* 0x000fe4000000000f */
[----:B------:R-:W-:-:S02]  /*6a80*/  PRMT R15, R17, 0x3340, R16 ;  /* 0x00003340110f7816 */ /* 0x000fc40000000010 */
[--C-:B------:R-:W-:Y:S02]  /*6a90*/  SHF.R.U32.HI R21, RZ, 0x10, R11.reuse ;  /* 0x00000010ff157819 */ /* 0x100fe4000001160b */
[----:B------:R-:W-:Y:S02]  /*6aa0*/  SHF.R.U32.HI R16, RZ, 0x18, R11 ;  /* 0x00000018ff107819 */ /* 0x000fe4000001160b */
[----:B------:R-:W-:Y:S02]  /*6ab0*/  PRMT R9, R9, 0x3340, R20 ;  /* 0x0000334009097816 */ /* 0x000fe40000000014 */
[----:B------:R-:W-:Y:S02]  /*6ac0*/  SHF.R.U32.HI R25, RZ, 0x8, R8 ;  /* 0x00000008ff197819 */ /* 0x000fe40000011608 */
[--C-:B------:R-:W-:Y:S02]  /*6ad0*/  SHF.R.U32.HI R13, RZ, 0x18, R5.reuse ;  /* 0x00000018ff0d7819 */ /* 0x100fe40000011605 */
[----:B------:R-:W-:-:S02]  /*6ae0*/  SHF.R.U32.HI R18, RZ, 0x10, R5 ;  /* 0x00000010ff127819 */ /* 0x000fc40000011605 */
[----:B------:R-:W-:Y:S02]  /*6af0*/  SHF.R.U32.HI R26, RZ, 0x8, R11 ;  /* 0x00000008ff1a7819 */ /* 0x000fe4000001160b */
[--C-:B------:R-:W-:Y:S02]  /*6b00*/  SHF.R.U32.HI R20, RZ, 0x10, R8.reuse ;  /* 0x00000010ff147819 */ /* 0x100fe40000011608 */
[--C-:B------:R-:W-:Y:S02]  /*6b10*/  SHF.R.U32.HI R17, RZ, 0x18, R8.reuse ;  /* 0x00000018ff117819 */ /* 0x100fe40000011608 */
[----:B------:R-:W-:Y:S02]  /*6b20*/  PRMT R21, R16, 0x3340, R21 ;  /* 0x0000334010157816 */ /* 0x000fe40000000015 */
[----:B------:R-:W-:Y:S02]  /*6b30*/  PRMT R25, R25, 0x3340, R8 ;  /* 0x0000334019197816 */ /* 0x000fe40000000008 */
[----:B------:R-:W-:-:S02]  /*6b40*/  SHF.R.U32.HI R16, RZ, 0x8, R7 ;  /* 0x00000008ff107819 */ /* 0x000fc40000011607 */
[----:B------:R-:W-:Y:S02]  /*6b50*/  PRMT R13, R13, 0x3340, R18 ;  /* 0x000033400d0d7816 */ /* 0x000fe40000000012 */
[----:B------:R-:W-:Y:S02]  /*6b60*/  SHF.R.U32.HI R19, RZ, 0x8, R14 ;  /* 0x00000008ff137819 */ /* 0x000fe4000001160e */
[----:B------:R-:W-:Y:S02]  /*6b70*/  PRMT R26, R26, 0x3340, R11 ;  /* 0x000033401a1a7816 */ /* 0x000fe4000000000b */
[----:B------:R-:W-:Y:S02]  /*6b80*/  PRMT R20, R17, 0x3340, R20 ;  /* 0x0000334011147816 */ /* 0x000fe40000000014 */
[----:B------:R-:W-:Y:S02]  /*6b90*/  SHF.R.U32.HI R8, RZ, 0x8, R5 ;  /* 0x00000008ff087819 */ /* 0x000fe40000011605 */
[----:B------:R-:W-:-:S02]  /*6ba0*/  SHF.R.U32.HI R23, RZ, 0x18, R14 ;  /* 0x00000018ff177819 */ /* 0x000fc4000001160e */
[----:B------:R-:W-:Y:S02]  /*6bb0*/  SHF.R.U32.HI R18, RZ, 0x10, R14 ;  /* 0x00000010ff127819 */ /* 0x000fe4000001160e */
[----:B------:R-:W-:Y:S02]  /*6bc0*/  SHF.R.U32.HI R17, RZ, 0x8, R6 ;  /* 0x00000008ff117819 */ /* 0x000fe40000011606 */
[----:B------:R-:W-:Y:S02]  /*6bd0*/  SHF.R.U32.HI R11, RZ, 0x8, R4 ;  /* 0x00000008ff0b7819 */ /* 0x000fe40000011604 */
[----:B------:R-:W-:Y:S02]  /*6be0*/  PRMT R16, R16, 0x3340, R7 ;  /* 0x0000334010107816 */ /* 0x000fe40000000007 */
[----:B------:R-:W-:Y:S02]  /*6bf0*/  PRMT R14, R19, 0x3340, R14 ;  /* 0x00003340130e7816 */ /* 0x000fe4000000000e */
[----:B------:R-:W-:-:S02]  /*6c00*/  PRMT R8, R8, 0x3340, R5 ;  /* 0x0000334008087816 */ /* 0x000fc40000000005 */
[----:B------:R-:W-:Y:S01]  /*6c10*/  PRMT R23, R23, 0x3340, R18 ;  /* 0x0000334017177816 */ /* 0x000fe20000000012 */
[----:B------:R-:W-:Y:S01]  /*6c20*/  IMAD.MOV.U32 R18, RZ, RZ, 0x3c6ef372 ;  /* 0x3c6ef372ff127424 */ /* 0x000fe200078e00ff */
[----:B------:R-:W-:Y:S02]  /*6c30*/  PRMT R17, R17, 0x3340, R6 ;  /* 0x0000334011117816 */ /* 0x000fe40000000006 */
[----:B------:R-:W-:Y:S02]  /*6c40*/  PRMT R19, R11, 0x3340, R4 ;  /* 0x000033400b137816 */ /* 0x000fe40000000004 */
[----:B------:R-:W-:Y:S01]  /*6c50*/  PRMT R11, R9, 0x5410, R16 ;  /* 0x00005410090b7816 */ /* 0x000fe20000000010 */
[----:B------:R-:W-:Y:S01]  /*6c60*/  IMAD.MOV.U32 R16, RZ, RZ, 0x6a09e667 ;  /* 0x6a09e667ff107424 */ /* 0x000fe200078e00ff */
[----:B------:R-:W-:Y:S01]  /*6c70*/  PRMT R9, R13, 0x5410, R8 ;  /* 0x000054100d097816 */ /* 0x000fe20000000008 */
[----:B------:R-:W-:Y:S01]  /*6c80*/  IMAD.MOV.U32 R13, RZ, RZ, -0x64fa9774 ;  /* 0x9b05688cff0d7424 */ /* 0x000fe200078e00ff */
[----:B------:R-:W-:Y:S01]  /*6c90*/  PRMT R10, R10, 0x5410, R17 ;  /* 0x000054100a0a7816 */ /* 0x000fe20000000011 */
[----:B------:R-:W-:Y:S01]  /*6ca0*/  IMAD.MOV.U32 R17, RZ, RZ, -0x4498517b ;  /* 0xbb67ae85ff117424 */ /* 0x000fe200078e00ff */
[----:B------:R-:W-:Y:S01]  /*6cb0*/  PRMT R8, R12, 0x5410, R19 ;  /* 0x000054100c087816 */ /* 0x000fe20000000013 */
[----:B------:R-:W-:Y:S01]  /*6cc0*/  IMAD.MOV.U32 R12, RZ, RZ, 0x510e527f ;  /* 0x510e527fff0c7424 */ /* 0x000fe200078e00ff */
[----:B------:R-:W-:Y:S01]  /*6cd0*/  PRMT R23, R23, 0x5410, R14 ;  /* 0x0000541017177816 */ /* 0x000fe2000000000e */
[----:B------:R-:W-:Y:S01]  /*6ce0*/  IMAD.MOV.U32 R14, RZ, RZ, 0x1f83d9ab ;  /* 0x1f83d9abff0e7424 */ /* 0x000fe200078e00ff */
[----:B------:R-:W-:Y:S01]  /*6cf0*/  PRMT R22, R22, 0x5410, R15 ;  /* 0x0000541016167816 */ /* 0x000fe2000000000f */
[----:B------:R-:W-:Y:S01]  /*6d00*/  IMAD.MOV.U32 R15, RZ, RZ, 0x5be0cd19 ;  /* 0x5be0cd19ff0f7424 */ /* 0x000fe200078e00ff */
[----:B------:R-:W-:Y:S01]  /*6d10*/  PRMT R21, R21, 0x5410, R26 ;  /* 0x0000541015157816 */ /* 0x000fe2000000001a */
[----:B------:R-:W-:Y:S01]  /*6d20*/  IMAD.MOV.U32 R19, RZ, RZ, -0x5ab00ac6 ;  /* 0xa54ff53aff137424 */ /* 0x000fe200078e00ff */
[----:B------:R-:W-:Y:S01]  /*6d30*/  PRMT R20, R20, 0x5410, R25 ;  /* 0x0000541014147816 */ /* 0x000fe20000000019 */
[----:B------:R0:W-:Y:S01]  /*6d40*/  STL.128 [R1+0x170], R8 ;  /* 0x0001700801007387 */ /* 0x0001e20000100c00 */
[----:B------:R-:W-:-:S02]  /*6d50*/  IMAD.MOV.U32 R26, RZ, RZ, RZ ;  /* 0x000000ffff1a7224 */ /* 0x000fc400078e00ff */
[----:B------:R-:W-:Y:S01]  /*6d60*/  IMAD.MOV.U32 R25, RZ, RZ, RZ ;  /* 0x000000ffff197224 */ /* 0x000fe200078e00ff */
[----:B------:R0:W-:Y:S04]  /*6d70*/  STL.128 [R1+0x160], R12 ;  /* 0x0001600c01007387 */ /* 0x0001e80000100c00 */
[----:B------:R0:W-:Y:S04]  /*6d80*/  STL.128 [R1+0x150], R16 ;  /* 0x0001501001007387 */ /* 0x0001e80000100c00 */
[----:B------:R0:W-:Y:S02]  /*6d90*/  STL.128 [R1+0x180], R20 ;  /* 0x0001801401007387 */ /* 0x0001e40000100c00 */
.L_x_35:
[----:B0-----:R-:W-:-:S06]  /*6da0*/  IMAD.IADD R4, R1, 0x1, R26 ;  /* 0x0000000101047824 */ /* 0x001fcc00078e021a */
[----:B------:R-:W2:Y:S01]  /*6db0*/  LDL.U8 R4, [R4+0x170] ;  /* 0x0001700004047983 */ /* 0x000ea20000100000 */
[----:B------:R-:W-:-:S05]  /*6dc0*/  IMAD.IADD R5, R1, 0x1, R28 ;  /* 0x0000000101057824 */ /* 0x000fca00078e021c */
[----:B--2---:R0:W-:Y:S04]  /*6dd0*/  STL.U8 [R5+0x100], R4 ;  /* 0x0001000405007387 */ /* 0x0041e80000100000 */
        /* <DEDUP_REMOVED lines=105> */
[C---:B------:R-:W-:Y:S01]  /*7470*/  PRMT R21, R15.reuse, 0x7770, RZ ;  /* 0x000077700f157816 */ /* 0x040fe200000000ff */
        /* <DEDUP_REMOVED lines=50> */
[----:B------:R-:W-:Y:S01]  /*77a0*/  PRMT R14, R14, 0x7773, RZ ;  /* 0x000077730e0e7816 */ /* 0x000fe200000000ff */
[----:B------:R-:W-:Y:S01]  /*77b0*/  IMAD.MOV.U32 R18, RZ, RZ, R24 ;  /* 0x000000ffff127224 */ /* 0x000fe200078e0018 */
[----:B------:R-:W-:-:S02]  /*77c0*/  PRMT R15, R15, 0x7773, RZ ;  /* 0x000077730f0f7816 */ /* 0x000fc400000000ff */
[----:B------:R-:W-:Y:S02]  /*77d0*/  LOP3.LUT R13, R13, R16, R6, 0xfe, !PT ;  /* 0x000000100d0d7212 */ /* 0x000fe400078efe06 */
[----:B------:R-:W-:Y:S02]  /*77e0*/  LOP3.LUT R12, R12, R17, R5, 0xfe, !PT ;  /* 0x000000110c0c7212 */ /* 0x000fe400078efe05 */
[----:B------:R-:W-:Y:S02]  /*77f0*/  LOP3.LUT R14, R14, R19, R10, 0xfe, !PT ;  /* 0x000000130e0e7212 */ /* 0x000fe400078efe0a */
[----:B------:R-:W-:-:S05]  /*7800*/  LOP3.LUT R15, R15, R20, R9, 0xfe, !PT ;  /* 0x000000140f0f7212 */ /* 0x000fca00078efe09 */
[----:B------:R0:W-:Y:S02]  /*7810*/  STL.128 [R3+0x30], R12 ;  /* 0x0000300c03007387 */ /* 0x0001e40000100c00 */
.L_x_33:
        /* <DEDUP_REMOVED lines=33> */
[----:B------:R-:W-:Y:S02]  /*7a30*/  SHF.L.W.U32.HI R6, R4, 0xf, R4 ;  /* 0x0000000f04067819 */ /* 0x000fe40000010e04 */
        /* <DEDUP_REMOVED lines=8> */
[C-C-:B------:R-:W-:Y:S01]  /*7ac0*/  SHF.L.W.U32.HI R29, R5.reuse, 0xf, R5.reuse ;  /* 0x0000000f051d7819 */ /* 0x140fe20000010e05 */
[----:B------:R-:W2:Y:S01]  /*7ad0*/  LDL R27, [R18] ;  /* 0x00000000121b7983 */ /* 0x000ea20000100800 */
[----:B------:R-:W-:-:S02]  /*7ae0*/  SHF.L.W.U32.HI R30, R5, 0xd, R5 ;  /* 0x0000000d051e7819 */ /* 0x000fc40000010e05 */
[----:B------:R-:W-:Y:S02]  /*7af0*/  SHF.R.U32.HI R31, RZ, 0xa, R5 ;  /* 0x0000000aff1f7819 */ /* 0x000fe40000011605 */
[----:B------:R-:W-:Y:S01]  /*7b00*/  LOP3.LUT R20, R28, R20, R21, 0x96, !PT ;  /* 0x000000141c147212 */ /* 0x000fe200078e9615 */
[----:B------:R-:W-:Y:S01]  /*7b10*/  IMAD.IADD R6, R6, 0x1, R7 ;  /* 0x0000000106067824 */ /* 0x000fe200078e0207 */
[----:B------:R-:W-:Y:S02]  /*7b20*/  LOP3.LUT R29, R31, R29, R30, 0x96, !PT ;  /* 0x0000001d1f1d7212 */ /* 0x000fe400078e961e */
[----:B------:R-:W-:Y:S02]  /*7b30*/  IADD3 R20, PT, PT, R12, R20, R17 ;  /* 0x000000140c147210 */ /* 0x000fe40007ffe011 */
[----:B------:R-:W3:Y:S01]  /*7b40*/  LDL.64 R16, [R18+0x4] ;  /* 0x0000040012107983 */ /* 0x000ee20000100a00 */
[----:B------:R-:W-:Y:S02]  /*7b50*/  SHF.R.U32.HI R28, RZ, 0xa, R6 ;  /* 0x0000000aff1c7819 */ /* 0x000fe40000011606 */
[----:B------:R-:W-:Y:S01]  /*7b60*/  IMAD.IADD R7, R29, 0x1, R20 ;  /* 0x000000011d077824 */ /* 0x000fe200078e0214 */
[----:B------:R-:W-:-:S02]  /*7b70*/  SHF.L.W.U32.HI R14, R13, 0x19, R13 ;  /* 0x000000190d0e7819 */ /* 0x000fc40000010e0d */
[C-C-:B------:R-:W-:Y:S02]  /*7b80*/  SHF.L.W.U32.HI R12, R6.reuse, 0xf, R6.reuse ;  /* 0x0000000f060c7819 */ /* 0x140fe40000010e06 */
[----:B------:R-:W-:Y:S02]  /*7b90*/  SHF.L.W.U32.HI R21, R6, 0xd, R6 ;  /* 0x0000000d06157819 */ /* 0x000fe40000010e06 */
[--C-:B------:R-:W-:Y:S02]  /*7ba0*/  SHF.L.W.U32.HI R15, R13, 0xe, R13.reuse ;  /* 0x0000000e0d0f7819 */ /* 0x100fe40000010e0d */
[----:B------:R-:W-:Y:S02]  /*7bb0*/  SHF.R.U32.HI R20, RZ, 0x3, R13 ;  /* 0x00000003ff147819 */ /* 0x000fe4000001160d */
[C-C-:B------:R-:W-:Y:S02]  /*7bc0*/  SHF.L.W.U32.HI R29, R8.reuse, 0x19, R8.reuse ;  /* 0x00000019081d7819 */ /* 0x140fe40000010e08 */
[----:B------:R-:W-:-:S02]  /*7bd0*/  SHF.L.W.U32.HI R30, R8, 0xe, R8 ;  /* 0x0000000e081e7819 */ /* 0x000fc40000010e08 */
[----:B------:R-:W-:Y:S01]  /*7be0*/  SHF.R.U32.HI R31, RZ, 0x3, R8 ;  /* 0x00000003ff1f7819 */ /* 0x000fe20000011608 */
[----:B------:R0:W-:Y:S01]  /*7bf0*/  STL.128 [R18+0x1c], R4 ;  /* 0x00001c0412007387 */ /* 0x0001e20000100c00 */
[----:B------:R-:W-:Y:S02]  /*7c00*/  LOP3.LUT R12, R28, R12, R21, 0x96, !PT ;  /* 0x0000000c1c0c7212 */ /* 0x000fe400078e9615 */
[----:B------:R-:W-:Y:S01]  /*7c10*/  LOP3.LUT R15, R20, R14, R15, 0x96, !PT ;  /* 0x0000000e140f7212 */ /* 0x000fe200078e960f */
[----:B------:R-:W4:Y:S01]  /*7c20*/  LDL R28, [R18+0x20] ;  /* 0x00002000121c7983 */ /* 0x000f220000100800 */
[C-C-:B------:R-:W-:Y:S02]  /*7c30*/  SHF.L.W.U32.HI R14, R7.reuse, 0xf, R7.reuse ;  /* 0x0000000f070e7819 */ /* 0x140fe40000010e07 */
[--C-:B------:R-:W-:Y:S01]  /*7c40*/  SHF.L.W.U32.HI R33, R7, 0xd, R7.reuse ;  /* 0x0000000d07217819 */ /* 0x100fe20000010e07 */
[----:B------:R-:W5:Y:S01]  /*7c50*/  LDL.64 R20, [R18+0x24] ;  /* 0x0000240012147983 */ /* 0x000f620000100a00 */
[----:B------:R-:W-:-:S02]  /*7c60*/  SHF.R.U32.HI R32, RZ, 0xa, R7 ;  /* 0x0000000aff207819 */ /* 0x000fc40000011607 */
[----:B------:R-:W-:Y:S02]  /*7c70*/  LOP3.LUT R29, R31, R29, R30, 0x96, !PT ;  /* 0x0000001d1f1d7212 */ /* 0x000fe400078e961e */
[----:B------:R-:W-:Y:S02]  /*7c80*/  LOP3.LUT R14, R32, R14, R33, 0x96, !PT ;  /* 0x0000000e200e7212 */ /* 0x000fe400078e9621 */
[----:B------:R-:W-:Y:S01]  /*7c90*/  IADD3 R23, PT, PT, R23, R15, R22 ;  /* 0x0000000f17177210 */ /* 0x000fe20007ffe016 */
[----:B0-----:R-:W5:Y:S01]  /*7ca0*/  LDL R5, [R18+0xc] ;  /* 0x00000c0012057983 */ /* 0x001f620000100800 */
[----:B------:R-:W-:Y:S02]  /*7cb0*/  IADD3 R13, PT, PT, R10, R29, R13 ;  /* 0x0000001d0a0d7210 */ /* 0x000fe40007ffe00d */
[C---:B------:R-:W-:Y:S01]  /*7cc0*/  SHF.L.W.U32.HI R6, R9.reuse, 0x19, R9 ;  /* 0x0000001909067819 */ /* 0x040fe20000010e09 */
[----:B------:R-:W-:Y:S01]  /*7cd0*/  IMAD.IADD R12, R12, 0x1, R23 ;  /* 0x000000010c0c7824 */ /* 0x000fe200078e0217 */
[----:B------:R-:W-:Y:S01]  /*7ce0*/  SHF.L.W.U32.HI R7, R9, 0xe, R9 ;  /* 0x0000000e09077819 */ /* 0x000fe20000010e09 */
[----:B------:R-:W-:Y:S01]  /*7cf0*/  IMAD.IADD R13, R14, 0x1, R13 ;  /* 0x000000010e0d7824 */ /* 0x000fe200078e020d */
[----:B------:R-:W-:Y:S01]  /*7d00*/  SHF.R.U32.HI R15, RZ, 0x3, R9 ;  /* 0x00000003ff0f7819 */ /* 0x000fe20000011609 */
[----:B------:R-:W5:Y:S01]  /*7d10*/  LDL R29, [R18+0x10] ;  /* 0x00001000121d7983 */ /* 0x000f620000100800 */
[----:B------:R-:W-:-:S02]  /*7d20*/  SHF.L.W.U32.HI R22, R19, 0x19, R19 ;  /* 0x0000001913167819 */ /* 0x000fc40000010e13 */
[--C-:B------:R-:W-:Y:S02]  /*7d30*/  SHF.L.W.U32.HI R31, R19, 0xe, R19.reuse ;  /* 0x0000000e131f7819 */ /* 0x100fe40000010e13 */
[----:B------:R-:W-:Y:S02]  /*7d40*/  SHF.R.U32.HI R30, RZ, 0x3, R19 ;  /* 0x00000003ff1e7819 */ /* 0x000fe40000011613 */
[----:B------:R-:W-:Y:S02]  /*7d50*/  LOP3.LUT R10, R15, R6, R7, 0x96, !PT ;  /* 0x000000060f0a7212 */ /* 0x000fe400078e9607 */
[----:B------:R-:W-:Y:S01]  /*7d60*/  LOP3.LUT R15, R30, R22, R31, 0x96, !PT ;  /* 0x000000161e0f7212 */ /* 0x000fe200078e961f */
[----:B------:R-:W5:Y:S01]  /*7d70*/  LDL.64 R6, [R18+0x14] ;  /* 0x0000140012067983 */ /* 0x000f620000100a00 */
[C-C-:B------:R-:W-:Y:S02]  /*7d80*/  SHF.L.W.U32.HI R14, R12.reuse, 0xf, R12.reuse ;  /* 0x0000000f0c0e7819 */ /* 0x140fe40000010e0c */
        /* <DEDUP_REMOVED lines=9> */
[----:B------:R-:W-:Y:S01]  /*7e20*/  IMAD.IADD R14, R14, 0x1, R11 ;  /* 0x000000010e0e7824 */ /* 0x000fe200078e020b */
[----:B------:R-:W5:Y:S03]  /*7e30*/  LDL R4, [R18+0x1c] ;  /* 0x00001c0012047983 */ /* 0x000f660000100800 */
[----:B------:R-:W-:-:S05]  /*7e40*/  IMAD.IADD R15, R30, 0x1, R15 ;  /* 0x000000011e0f7824 */ /* 0x000fca00078e020f */
[----:B------:R0:W-:Y:S04]  /*7e50*/  STL.128 [R18+0x2c], R12 ;  /* 0x00002c0c12007387 */ /* 0x0001e80000100c00 */
[----:B------:R-:W5:Y:S04]  /*7e60*/  LDL.64 R22, [R18+0x34] ;  /* 0x0000340012167983 */ /* 0x000f680000100a00 */
[----:B------:R-:W5:Y:S01]  /*7e70*/  LDL R30, [R18+0x30] ;  /* 0x00003000121e7983 */ /* 0x000f620000100800 */
[C-C-:B------:R-:W-:Y:S02]  /*7e80*/  SHF.L.W.U32.HI R8, R14.reuse, 0xf, R14.reuse ;  /* 0x0000000f0e087819 */ /* 0x140fe40000010e0e */
[----:B------:R-:W-:-:S02]  /*7e90*/  SHF.L.W.U32.HI R9, R14, 0xd, R14 ;  /* 0x0000000d0e097819 */ /* 0x000fc40000010e0e */
[----:B------:R-:W-:Y:S02]  /*7ea0*/  SHF.R.U32.HI R10, RZ, 0xa, R14 ;  /* 0x0000000aff0a7819 */ /* 0x000fe4000001160e */
[C-C-:B------:R-:W-:Y:S02]  /*7eb0*/  SHF.L.W.U32.HI R11, R15.reuse, 0xf, R15.reuse ;  /* 0x0000000f0f0b7819 */ /* 0x140fe40000010e0f */
        /* <DEDUP_REMOVED lines=8> */
[----:B0-----:R-:W-:-:S04]  /*7f40*/  SHF.R.U32.HI R13, RZ, 0x3, R27 ;  /* 0x00000003ff0d7819 */ /* 0x001fc8000001161b */
[----:B------:R-:W-:Y:S02]  /*7f50*/  LOP3.LUT R10, R13, R10, R11, 0x96, !PT ;  /* 0x0000000a0d0a7212 */ /* 0x000fe400078e960b */
[C-C-:B---3--:R-:W-:Y:S02]  /*7f60*/  SHF.L.W.U32.HI R14, R16.reuse, 0x19, R16.reuse ;  /* 0x00000019100e7819 */ /* 0x148fe40000010e10 */
[--C-:B------:R-:W-:Y:S02]  /*7f70*/  SHF.L.W.U32.HI R15, R16, 0xe, R16.reuse ;  /* 0x0000000e100f7819 */ /* 0x100fe40000010e10 */
[----:B------:R-:W-:-:S04]  /*7f80*/  SHF.R.U32.HI R31, RZ, 0x3, R16 ;  /* 0x00000003ff1f7819 */ /* 0x000fc80000011610 */
[----:B------:R-:W-:Y:S02]  /*7f90*/  LOP3.LUT R14, R31, R14, R15, 0x96, !PT ;  /* 0x0000000e1f0e7212 */ /* 0x000fe400078e960f */
[C-C-:B------:R-:W-:Y:S02]  /*7fa0*/  SHF.L.W.U32.HI R11, R17.reuse, 0x19, R17.reuse ;  /* 0x00000019110b7819 */ /* 0x140fe40000010e11 */
[--C-:B------:R-:W-:Y:S02]  /*7fb0*/  SHF.L.W.U32.HI R32, R17, 0xe, R17.reuse ;  /* 0x0000000e11207819 */ /* 0x100fe40000010e11 */
[----:B------:R-:W-:Y:S02]  /*7fc0*/  SHF.R.U32.HI R13, RZ, 0x3, R17 ;  /* 0x00000003ff0d7819 */ /* 0x000fe40000011611 */
[----:B----4-:R-:W-:Y:S02]  /*7fd0*/  IADD3 R19, PT, PT, R28, R10, R19 ;  /* 0x0000000a1c137210 */ /* 0x010fe40007ffe013 */
[----:B-----5:R-:W-:-:S03]  /*7fe0*/  IADD3 R14, PT, PT, R20, R14, R27 ;  /* 0x0000000e140e7210 */ /* 0x020fc60007ffe01b */
[----:B------:R-:W-:Y:S01]  /*7ff0*/  IMAD.IADD R8, R8, 0x1, R19 ;  /* 0x0000000108087824 */ /* 0x000fe200078e0213 */
[----:B------:R-:W-:Y:S01]  /*8000*/  LOP3.LUT R11, R13, R11, R32, 0x96, !PT ;  /* 0x0000000b0d0b7212 */ /* 0x000fe200078e9620 */
[----:B------:R-:W-:Y:S01]  /*8010*/  IMAD.IADD R9, R9, 0x1, R14 ;  /* 0x0000000109097824 */ /* 0x000fe200078e020e */
[C-C-:B------:R-:W-:Y:S02]  /*8020*/  SHF.L.W.U32.HI R15, R5.reuse, 0x19, R5.reuse ;  /* 0x00000019050f7819 */ /* 0x140fe40000010e05 */
        /* <DEDUP_REMOVED lines=14> */
[C-C-:B------:R-:W-:Y:S02]  /*8110*/  SHF.L.W.U32.HI R13, R29.reuse, 0x19, R29.reuse ;  /* 0x000000191d0d7819 */ /* 0x140fe40000010e1d */
[--C-:B------:R-:W-:Y:S01]  /*8120*/  SHF.L.W.U32.HI R14, R29, 0xe, R29.reuse ;  /* 0x0000000e1d0e7819 */ /* 0x100fe20000010e1d */
[----:B------:R-:W-:Y:S01]  /*8130*/  IMAD.IADD R11, R27, 0x1, R12 ;  /* 0x000000011b0b7824 */ /* 0x000fe200078e020c */
[----:B------:R-:W-:-:S02]  /*8140*/  SHF.R.U32.HI R15, RZ, 0x3, R29 ;  /* 0x00000003ff0f7819 */ /* 0x000fc4000001161d */
[C-C-:B------:R-:W-:Y:S02]  /*8150*/  SHF.L.W.U32.HI R19, R6.reuse, 0x19, R6.reuse ;  /* 0x0000001906137819 */ /* 0x140fe40000010e06 */
        /* <DEDUP_REMOVED lines=10> */
[----:B------:R-:W-:-:S02]  /*8200*/  LOP3.LUT R12, R16, R12, R17, 0x96, !PT ;  /* 0x0000000c100c7212 */ /* 0x000fc400078e9611 */
[----:B------:R-:W-:Y:S02]  /*8210*/  LOP3.LUT R27, R31, R27, R28, 0x96, !PT ;  /* 0x0000001b1f1b7212 */ /* 0x000fe400078e961c */
[----:B------:R-:W-:Y:S02]  /*8220*/  IADD3 R22, PT, PT, R22, R19, R29 ;  /* 0x0000001316167210 */ /* 0x000fe40007ffe01d */
[----:B------:R-:W-:Y:S02]  /*8230*/  IADD3 R13, PT, PT, R30, R13, R5 ;  /* 0x0000000d1e0d7210 */ /* 0x000fe40007ffe005 */
[C-C-:B------:R-:W-:Y:S02]  /*8240*/  SHF.L.W.U32.HI R14, R7.reuse, 0x19, R7.reuse ;  /* 0x00000019070e7819 */ /* 0x140fe40000010e07 */
[--C-:B------:R-:W-:Y:S02]  /*8250*/  SHF.L.W.U32.HI R15, R7, 0xe, R7.reuse ;  /* 0x0000000e070f7819 */ /* 0x100fe40000010e07 */
[----:B------:R-:W-:Y:S01]  /*8260*/  SHF.R.U32.HI R16, RZ, 0x3, R7 ;  /* 0x00000003ff107819 */ /* 0x000fe20000011607 */
[----:B------:R-:W-:Y:S01]  /*8270*/  IMAD.IADD R22, R27, 0x1, R22 ;  /* 0x000000011b167824 */ /* 0x000fe200078e0216 */
[----:B------:R-:W-:Y:S01]  /*8280*/  SHF.L.W.U32.HI R20, R4, 0xe, R4 ;  /* 0x0000000e04147819 */ /* 0x000fe20000010e04 */
[----:B------:R-:W-:Y:S01]  /*8290*/  IMAD.IADD R12, R12, 0x1, R13 ;  /* 0x000000010c0c7824 */ /* 0x000fe200078e020d */
[----:B------:R-:W-:-:S02]  /*82a0*/  LOP3.LUT R14, R16, R14, R15, 0x96, !PT ;  /* 0x0000000e100e7212 */ /* 0x000fc400078e960f */
[--C-:B------:R-:W-:Y:S02]  /*82b0*/  SHF.L.W.U32.HI R15, R4, 0x19, R4.reuse ;  /* 0x00000019040f7819 */ /* 0x100fe40000010e04 */
[----:B------:R-:W-:Y:S02]  /*82c0*/  SHF.R.U32.HI R17, RZ, 0x3, R4 ;  /* 0x00000003ff117819 */ /* 0x000fe40000011604 */
[C-C-:B------:R-:W-:Y:S02]  /*82d0*/  SHF.L.W.U32.HI R5, R12.reuse, 0xf, R12.reuse ;  /* 0x0000000f0c057819 */ /* 0x140fe40000010e0c */
[--C-:B------:R-:W-:Y:S02]  /*82e0*/  SHF.L.W.U32.HI R16, R12, 0xd, R12.reuse ;  /* 0x0000000d0c107819 */ /* 0x100fe40000010e0c */
[----:B------:R-:W-:Y:S02]  /*82f0*/  SHF.R.U32.HI R13, RZ, 0xa, R12 ;  /* 0x0000000aff0d7819 */ /* 0x000fe4000001160c */
[----:B------:R-:W-:-:S02]  /*8300*/  SHF.L.W.U32.HI R19, R22, 0xf, R22 ;  /* 0x0000000f16137819 */ /* 0x000fc40000010e16 */
[--C-:B------:R-:W-:Y:S02]  /*8310*/  SHF.L.W.U32.HI R28, R22, 0xd, R22.reuse ;  /* 0x0000000d161c7819 */ /* 0x100fe40000010e16 */
[----:B------:R-:W-:Y:S02]  /*8320*/  SHF.R.U32.HI R21, RZ, 0xa, R22 ;  /* 0x0000000aff157819 */ /* 0x000fe40000011616 */
[----:B------:R-:W-:Y:S02]  /*8330*/  LOP3.LUT R15, R17, R15, R20, 0x96, !PT ;  /* 0x0000000f110f7212 */ /* 0x000fe400078e9614 */
[----:B------:R-:W-:Y:S02]  /*8340*/  IADD3 R14, PT, PT, R23, R14, R6 ;  /* 0x0000000e170e7210 */ /* 0x000fe40007ffe006 */
[----:B------:R-:W-:Y:S02]  /*8350*/  LOP3.LUT R5, R13, R5, R16, 0x96, !PT ;  /* 0x000000050d057212 */ /* 0x000fe400078e9610 */
[----:B------:R-:W-:-:S02]  /*8360*/  LOP3.LUT R19, R21, R19, R28, 0x96, !PT ;  /* 0x0000001315137212 */ /* 0x000fc400078e961c */
[----:B------:R-:W-:Y:S01]  /*8370*/  IADD3 R6, PT, PT, R8, R15, R7 ;  /* 0x0000000f08067210 */ /* 0x000fe20007ffe007 */
[----:B------:R-:W-:Y:S02]  /*8380*/  IMAD.IADD R14, R5, 0x1, R14 ;  /* 0x00000001050e7824 */ /* 0x000fe400078e020e */
[----:B------:R-:W-:Y:S02]  /*8390*/  IMAD.MOV.U32 R13, RZ, RZ, R22 ;  /* 0x000000ffff0d7224 */ /* 0x000fe400078e0016 */
        /* <DEDUP_REMOVED lines=16> */
.L_x_34:
        /* <DEDUP_REMOVED lines=29> */
[----:B------:R-:W-:Y:S01]  /*8670*/  LOP3.LUT R12, R28, R21, R27, 0xe8, !PT ;  /* 0x000000151c0c7212 */ /* 0x000fe200078ee81b */
[----:B------:R-:W-:-:S03]  /*8680*/  IMAD.IADD R17, R30, 0x1, R21 ;  /* 0x000000011e117824 */ /* 0x000fc600078e0215 */
[----:B------:R-:W-:Y:S02]  /*8690*/  IADD3 R20, PT, PT, R31, R20, R12 ;  /* 0x000000141f147210 */ /* 0x000fe40007ffe00c */
[C-C-:B0-----:R-:W-:Y:S02]  /*86a0*/  SHF.L.W.U32.HI R22, R17.reuse, 0x1a, R17.reuse ;  /* 0x0000001a11167819 */ /* 0x141fe40000010e11 */
[C-C-:B------:R-:W-:Y:S02]  /*86b0*/  SHF.L.W.U32.HI R12, R20.reuse, 0x1e, R20.reuse ;  /* 0x0000001e140c7819 */ /* 0x140fe40000010e14 */
[C-C-:B------:R-:W-:Y:S02]  /*86c0*/  SHF.L.W.U32.HI R13, R20.reuse, 0x13, R20.reuse ;  /* 0x00000013140d7819 */ /* 0x140fe40000010e14 */
[----:B------:R-:W-:Y:S02]  /*86d0*/  SHF.L.W.U32.HI R21, R20, 0xa, R20 ;  /* 0x0000000a14157819 */ /* 0x000fe40000010e14 */
[----:B------:R-:W-:-:S02]  /*86e0*/  SHF.L.W.U32.HI R23, R17, 0x15, R17 ;  /* 0x0000001511177819 */ /* 0x000fc40000010e11 */
[----:B------:R-:W-:Y:S02]  /*86f0*/  SHF.L.W.U32.HI R31, R17, 0x7, R17 ;  /* 0x00000007111f7819 */ /* 0x000fe40000010e11 */
[----:B------:R-:W-:Y:S02]  /*8700*/  LOP3.LUT R21, R21, R12, R13, 0x96, !PT ;  /* 0x0000000c15157212 */ /* 0x000fe400078e960d */
[----:B------:R-:W-:Y:S02]  /*8710*/  LOP3.LUT R23, R31, R22, R23, 0x96, !PT ;  /* 0x000000161f177212 */ /* 0x000fe400078e9617 */
[----:B------:R-:W-:Y:S02]  /*8720*/  LOP3.LUT R13, R19, R17, R16, 0xb8, !PT ;  /* 0x00000011130d7212 */ /* 0x000fe400078eb810 */
[----:B------:R-:W-:Y:S02]  /*8730*/  LOP3.LUT R12, R27, R28, R20, 0xe8, !PT ;  /* 0x0000001c1b0c7212 */ /* 0x000fe400078ee814 */
[----:B------:R-:W-:-:S02]  /*8740*/  IADD3 R13, PT, PT, R23, R13, R18 ;  /* 0x0000000d170d7210 */ /* 0x000fc40007ffe012 */
[----:B------:R-:W-:Y:S02]  /*8750*/  IADD3 R21, PT, PT, R30, R21, R12 ;  /* 0x000000151e157210 */ /* 0x000fe40007ffe00c */
[----:B----4-:R-:W-:Y:S02]  /*8760*/  IADD3 R13, PT, PT, R14, R13, R33 ;  /* 0x0000000d0e0d7210 */ /* 0x010fe40007ffe021 */
[C-C-:B------:R-:W-:Y:S02]  /*8770*/  SHF.L.W.U32.HI R12, R21.reuse, 0x1e, R21.reuse ;  /* 0x0000001e150c7819 */ /* 0x140fe40000010e15 */
[--C-:B------:R-:W-:Y:S01]  /*8780*/  SHF.L.W.U32.HI R23, R21, 0x13, R21.reuse ;  /* 0x0000001315177819 */ /* 0x100fe20000010e15 */
[----:B------:R-:W-:Y:S01]  /*8790*/  IMAD.IADD R18, R13, 0x1, R28 ;  /* 0x000000010d127824 */ /* 0x000fe200078e021c */
[--C-:B------:R-:W-:Y:S02]  /*87a0*/  SHF.L.W.U32.HI R14, R21, 0xa, R21.reuse ;  /* 0x0000000a150e7819 */ /* 0x100fe40000010e15 */
[----:B------:R-:W-:-:S02]  /*87b0*/  LOP3.LUT R28, R20, R27, R21, 0xe8, !PT ;  /* 0x0000001b141c7212 */ /* 0x000fc400078ee815 */
[----:B------:R-:W-:Y:S02]  /*87c0*/  LOP3.LUT R12, R14, R12, R23, 0x96, !PT ;  /* 0x0000000c0e0c7212 */ /* 0x000fe400078e9617 */
[C-C-:B------:R-:W-:Y:S02]  /*87d0*/  SHF.L.W.U32.HI R14, R18.reuse, 0x1a, R18.reuse ;  /* 0x0000001a120e7819 */ /* 0x140fe40000010e12 */
[C-C-:B------:R-:W-:Y:S02]  /*87e0*/  SHF.L.W.U32.HI R23, R18.reuse, 0x15, R18.reuse ;  /* 0x0000001512177819 */ /* 0x140fe40000010e12 */
[----:B------:R-:W-:Y:S02]  /*87f0*/  SHF.L.W.U32.HI R22, R18, 0x7, R18 ;  /* 0x0000000712167819 */ /* 0x000fe40000010e12 */
[----:B------:R-:W-:Y:S02]  /*8800*/  IADD3 R28, PT, PT, R13, R12, R28 ;  /* 0x0000000c0d1c7210 */ /* 0x000fe40007ffe01c */
[----:B------:R-:W-:-:S02]  /*8810*/  LOP3.LUT R14, R22, R14, R23, 0x96, !PT ;  /* 0x0000000e160e7212 */ /* 0x000fc400078e9617 */
[----:B------:R-:W-:Y:S02]  /*8820*/  LOP3.LUT R12, R16, R18, R17, 0xb8, !PT ;  /* 0x00000012100c7212 */ /* 0x000fe400078eb811 */
[--C-:B------:R-:W-:Y:S02]  /*8830*/  SHF.L.W.U32.HI R13, R28, 0x1e, R28.reuse ;  /* 0x0000001e1c0d7819 */ /* 0x100fe40000010e1c */
[----:B------:R-:W-:Y:S02]  /*8840*/  IADD3 R12, PT, PT, R14, R12, R19 ;  /* 0x0000000c0e0c7210 */ /* 0x000fe40007ffe013 */
[C-C-:B------:R-:W-:Y:S02]  /*8850*/  SHF.L.W.U32.HI R22, R28.reuse, 0x13, R28.reuse ;  /* 0x000000131c167819 */ /* 0x140fe40000010e1c */
[----:B------:R-:W-:Y:S02]  /*8860*/  SHF.L.W.U32.HI R23, R28, 0xa, R28 ;  /* 0x0000000a1c177819 */ /* 0x000fe40000010e1c */
[----:B-----5:R-:W-:-:S02]  /*8870*/  IADD3 R12, PT, PT, R15, R12, R32 ;  /* 0x0000000c0f0c7210 */ /* 0x020fc40007ffe020 */
[----:B------:R-:W-:Y:S02]  /*8880*/  LOP3.LUT R13, R23, R13, R22, 0x96, !PT ;  /* 0x0000000d170d7212 */ /* 0x000fe400078e9616 */
        /* <DEDUP_REMOVED lines=20> */
.L_x_32:
[----:B------:R-:W-:Y:S05]  /*89d0*/  BSYNC.RECONVERGENT B0 ;  /* 0x0000000000007941 */ /* 0x000fea0003800200 */
.L_x_31:
[----:B------:R-:W-:Y:S05]  /*89e0*/  @P0 BRA `(.L_x_35) ;  /* 0xffffffe000ec0947 */ /* 0x000fea000383ffff */
[----:B------:R-:W-:Y:S01]  /*89f0*/  ISETP.GT.U32.AND P0, PT, R28, 0x37, PT ;  /* 0x000000371c00780c */ /* 0x000fe20003f04070 */
[----:B------:R-:W-:-:S12]  /*8a00*/  BSSY.RECONVERGENT B0, `(.L_x_36) ;  /* 0x0000271000007945 */ /* 0x000fd80003800200 */
[----:B------:R-:W-:Y:S05]  /*8a10*/  @P0 BRA `(.L_x_37) ;  /* 0x0000000400340947 */ /* 0x000fea0003800000 */
[----:B0-----:R-:W-:Y:S01]  /*8a20*/  IMAD.MOV.U32 R4, RZ, RZ, 0x80 ;  /* 0x00000080ff047424 */ /* 0x001fe200078e00ff */
        /* <DEDUP_REMOVED lines=11> */
[----:B0-----:R-:W-:Y:S01]  /*8ae0*/  LOP3.LUT R4, R6, 0xffff, RZ, 0xc0, !PT ;  /* 0x0000ffff06047812 */ /* 0x001fe200078ec0ff */
[----:B------:R-:W-:-:S03]  /*8af0*/  VIADD R5, R5, 0x108 ;  /* 0x0000010805057836 */ /* 0x000fc60000000000 */
[----:B------:R-:W-:-:S05]  /*8b00*/  SHF.R.U32.HI R4, RZ, 0x4, R4 ;  /* 0x00000004ff047819 */ /* 0x000fca0000011604 */
[----:B------:R-:W-:-:S05]  /*8b10*/  IMAD.SHL.U32 R4, R4, 0x10, RZ ;  /* 0x0000001004047824 */ /* 0x000fca00078e00ff */
[----:B------:R-:W-:-:S05]  /*8b20*/  LOP3.LUT R4, R4, 0x30, RZ, 0xe2, !PT ;  /* 0x0000003004047812 */ /* 0x000fca00078ee2ff */
[----:B------:R-:W-:-:S07]  /*8b30*/  IMAD.MOV R4, RZ, RZ, -R4 ;  /* 0x000000ffff047224 */ /* 0x000fce00078e0a04 */
.L_x_42:
        /* <DEDUP_REMOVED lines=19> */
[----:B0-----:R-:W-:Y:S01]  /*8c70*/  VIADD R5, R5, 0x10 ;  /* 0x0000001005057836 */ /* 0x001fe20000000000 */
[----:B------:R-:W-:Y:S06]  /*8c80*/  @P1 BRA `(.L_x_42) ;  /* 0xfffffffc00ac1947 */ /* 0x000fec000383ffff */
.L_x_41:
[----:B------:R-:W-:Y:S05]  /*8c90*/  BSYNC.RECONVERGENT B2 ;  /* 0x0000000000027941 */ /* 0x000fea0003800200 */
.L_x_40:
[----:B------:R-:W-:Y:S05]  /*8ca0*/  @!P0 BRA `(.L_x_39) ;  /* 0x0000000000888947 */ /* 0x000fea0003800000 */
[----:B------:R-:W-:Y:S01]  /*8cb0*/  ISETP.GE.U32.AND P0, PT, R7, 0x8, PT ;  /* 0x000000080700780c */ /* 0x000fe20003f06070 */
[----:B------:R-:W-:Y:S01]  /*8cc0*/  BSSY.RECONVERGENT B2, `(.L_x_43) ;  /* 0x000000e000027945 */ /* 0x000fe20003800200 */
[----:B0-----:R-:W-:-:S04]  /*8cd0*/  LOP3.LUT R5, R6, 0x7, RZ, 0xc0, !PT ;  /* 0x0000000706057812 */ /* 0x001fc800078ec0ff */
        /* <DEDUP_REMOVED lines=12> */
.L_x_44:
[----:B------:R-:W-:Y:S05]  /*8da0*/  BSYNC.RECONVERGENT B2 ;  /* 0x0000000000027941 */ /* 0x000fea0003800200 */
.L_x_43:
[----:B------:R-:W-:Y:S05]  /*8db0*/  @!P1 BRA `(.L_x_39) ;  /* 0x0000000000449947 */ /* 0x000fea0003800000 */
[----:B------:R-:W-:Y:S02]  /*8dc0*/  ISETP.GE.U32.AND P0, PT, R5, 0x4, PT ;  /* 0x000000040500780c */ /* 0x000fe40003f06070 */
[----:B------:R-:W-:-:S04]  /*8dd0*/  LOP3.LUT R6, R6, 0x3, RZ, 0xc0, !PT ;  /* 0x0000000306067812 */ /* 0x000fc800078ec0ff */
[----:B------:R-:W-:-:S07]  /*8de0*/  ISETP.NE.AND P1, PT, R6, RZ, PT ;  /* 0x000000ff0600720c */ /* 0x000fce0003f25270 */
[----:B0-----:R-:W-:Y:S02]  /*8df0*/  @P0 IMAD.IADD R4, R1, 0x1, R28 ;  /* 0x0000000101040824 */ /* 0x001fe400078e021c */
        /* <DEDUP_REMOVED lines=8> */
.L_x_45:
[----:B------:R-:W-:Y:S01]  /*8e80*/  VIADD R2, R2, 0x1 ;  /* 0x0000000102027836 */ /* 0x000fe20000000000 */
[----:B------:R0:W-:Y:S04]  /*8e90*/  STL.U8 [R28], RZ ;  /* 0x000000ff1c007387 */ /* 0x0001e80000100000 */
[----:B------:R-:W-:Y:S01]  /*8ea0*/  ISETP.NE.AND P0, PT, R2, RZ, PT ;  /* 0x000000ff0200720c */ /* 0x000fe20003f05270 */
[----:B0-----:R-:W-:-:S12]  /*8eb0*/  VIADD R28, R28, 0x1 ;  /* 0x000000011c1c7836 */ /* 0x001fd80000000000 */
[----:B------:R-:W-:Y:S05]  /*8ec0*/  @P0 BRA `(.L_x_45) ;  /* 0xfffffffc00ec0947 */ /* 0x000fea000383ffff */
.L_x_39:
[----:B------:R-:W-:Y:S05]  /*8ed0*/  BSYNC.RECONVERGENT B1 ;  /* 0x0000000000017941 */ /* 0x000fea0003800200 */
.L_x_38:
[----:B------:R-:W-:Y:S05]  /*8ee0*/  BRA `(.L_x_46) ;  /* 0x0000002000887947 */ /* 0x000fea0003800000 */
.L_x_37:
[----:B0-----:R-:W-:Y:S01]  /*8ef0*/  IMAD.MOV.U32 R5, RZ, RZ, 0x80 ;  /* 0x00000080ff057424 */ /* 0x001fe200078e00ff */
[----:B------:R-:W-:Y:S01]  /*8f00*/  BSSY.RECONVERGENT B1, `(.L_x_47) ;  /* 0x0000068000017945 */ /* 0x000fe20003800200 */
[----:B------:R-:W-:Y:S02]  /*8f10*/  IMAD.IADD R4, R1, 0x1, R28 ;  /* 0x0000000101047824 */ /* 0x000fe400078e021c */
[----:B------:R-:W-:-:S03]  /*8f20*/  VIADD R2, R28, 0x1 ;  /* 0x000000011c027836 */ /* 0x000fc60000000000 */
[----:B------:R0:W-:Y:S02]  /*8f30*/  STL.U8 [R4+0x100], R5 ;  /* 0x0001000504007387 */ /* 0x0001e40000100000 */
[----:B------:R-:W-:-:S13]  /*8f40*/  ISETP.GT.U32.AND P0, PT, R2, 0x3f, PT ;  /* 0x0000003f0200780c */ /* 0x000fda0003f04070 */
[----:B0-----:R-:W-:Y:S05]  /*8f50*/  @P0 BRA `(.L_x_48) ;  /* 0x0000000400880947 */ /* 0x001fea0003800000 */
[C---:B------:R-:W-:Y:S01]  /*8f60*/  VIADD R4, R28.reuse, 0xffffffd0 ;  /* 0xffffffd01c047836 */ /* 0x040fe20000000000 */
[----:B------:R-:W-:Y:S01]  /*8f70*/  IADD3 R14, PT, PT, -R28, 0x3f, RZ ;  /* 0x0000003f1c0e7810 */ /* 0x000fe20007ffe1ff */
        /* <DEDUP_REMOVED lines=8> */
.L_x_52:
        /* <DEDUP_REMOVED lines=37> */
.L_x_51:
[----:B------:R-:W-:-:S07]  /*9250*/  VIADD R2, R2, 0xfffffff9 ;  /* 0xfffffff902027836 */ /* 0x000fce0000000000 */
.L_x_50:
[----:B------:R-:W-:Y:S05]  /*9260*/  BSYNC.RECONVERGENT B2 ;  /* 0x0000000000027941 */ /* 0x000fea0003800200 */
.L_x_49:
        /* <DEDUP_REMOVED lines=24> */
.L_x_54:
[----:B------:R-:W-:Y:S05]  /*93f0*/  BSYNC.RECONVERGENT B2 ;  /* 0x0000000000027941 */ /* 0x000fea0003800200 */
.L_x_53:
        /* <DEDUP_REMOVED lines=15> */
.L_x_56:
[----:B------:R-:W-:Y:S05]  /*94f0*/  BSYNC.RECONVERGENT B2 ;  /* 0x0000000000027941 */ /* 0x000fea0003800200 */
.L_x_55:
[----:B------:R-:W-:Y:S05]  /*9500*/  @!P1 BRA `(.L_x_48) ;  /* 0x00000000001c9947 */ /* 0x000fea0003800000 */
[----:B------:R-:W-:-:S07]  /*9510*/  IMAD.MOV R4, RZ, RZ, -R4 ;  /* 0x000000ffff047224 */ /* 0x000fce00078e0a04 */
.L_x_57:
[----:B0-----:R-:W-:Y:S02]  /*9520*/  IMAD.IADD R5, R1, 0x1, R2 ;  /* 0x0000000101057824 */ /* 0x001fe400078e0202 */
[----:B------:R-:W-:Y:S02]  /*9530*/  VIADD R4, R4, 0x1 ;  /* 0x0000000104047836 */ /* 0x000fe40000000000 */
[----:B------:R-:W-:Y:S01]  /*9540*/  VIADD R2, R2, 0x1 ;  /* 0x0000000102027836 */ /* 0x000fe20000000000 */
[----:B------:R2:W-:Y:S02]  /*9550*/  STL.U8 [R5+0x100], RZ ;  /* 0x000100ff05007387 */ /* 0x0005e40000100000 */
[----:B------:R-:W-:-:S13]  /*9560*/  ISETP.NE.AND P0, PT, R4, RZ, PT ;  /* 0x000000ff0400720c */ /* 0x000fda0003f05270 */
[----:B--2---:R-:W-:Y:S05]  /*9570*/  @P0 BRA `(.L_x_57) ;  /* 0xfffffffc00e80947 */ /* 0x004fea000383ffff */
.L_x_48:
[----:B------:R-:W-:Y:S05]  /*9580*/  BSYNC.RECONVERGENT B1 ;  /* 0x0000000000017941 */ /* 0x000fea0003800200 */
.L_x_47:
        /* <DEDUP_REMOVED lines=154> */
.L_x_58:
        /* <DEDUP_REMOVED lines=205> */
.L_x_59:
        /* <DEDUP_REMOVED lines=81> */
.L_x_46:
[----:B------:R-:W-:Y:S05]  /*b110*/  BSYNC.RECONVERGENT B0 ;  /* 0x0000000000007941 */ /* 0x000fea0003800200 */
.L_x_36:
[----:B012---:R-:W2:Y:S04]  /*b120*/  LDL.128 R4, [R1+0x100] ;  /* 0x0001000001047983 */ /* 0x007ea80000100c00 */
[----:B------:R-:W3:Y:S04]  /*b130*/  LDL R11, [R1+0x140] ;  /* 0x00014000010b7983 */ /* 0x000ee80000100800 */
        /* <DEDUP_REMOVED lines=165> */
[----:B------:R0:W-:Y:S02]  /*bb90*/  STL.128 [R3+0x30], R4 ;  /* 0x0000300403007387 */ /* 0x0001e40000100c00 */
.L_x_60:
        /* <DEDUP_REMOVED lines=43> */
[--C-:B------:R-:W-:Y:S02]  /*be50*/  SHF.L.W.U32.HI R23, R9, 0xd, R9.reuse ;  /* 0x0000000d09177819 */ /* 0x100fe40000010e09 */
[----:B------:R-:W-:Y:S02]  /*be60*/  SHF.R.U32.HI R27, RZ, 0xa, R9 ;  /* 0x0000000aff1b7819 */ /* 0x000fe40000011609 */
[----:B------:R-:W-:Y:S01]  /*be70*/  LOP3.LUT R14, R16, R14, R17, 0x96, !PT ;  /* 0x0000000e100e7212 */ /* 0x000fe200078e9611 */
[----:B------:R-:W-:Y:S01]  /*be80*/  IMAD.IADD R10, R6, 0x1, R7 ;  /* 0x00000001060a7824 */ /* 0x000fe200078e0207 */
[----:B------:R-:W-:Y:S01]  /*be90*/  LOP3.LUT R22, R27, R22, R23, 0x96, !PT ;  /* 0x000000161b167212 */ /* 0x000fe200078e9617 */
[----:B------:R-:W2:Y:S01]  /*bea0*/  LDL.64 R16, [R24+0x4] ;  /* 0x0000040018107983 */ /* 0x000ea20000100a00 */
[----:B------:R-:W-:Y:S02]  /*beb0*/  IADD3 R11, PT, PT, R4, R14, R11 ;  /* 0x0000000e040b7210 */ /* 0x000fe40007ffe00b */
[C-C-:B------:R-:W-:Y:S01]  /*bec0*/  SHF.L.W.U32.HI R4, R10.reuse, 0xf, R10.reuse ;  /* 0x0000000f0a047819 */ /* 0x140fe20000010e0a */
[----:B------:R-:W3:Y:S01]  /*bed0*/  LDL R27, [R24] ;  /* 0x00000000181b7983 */ /* 0x000ee20000100800 */
[--C-:B------:R-:W-:Y:S01]  /*bee0*/  SHF.L.W.U32.HI R7, R10, 0xd, R10.reuse ;  /* 0x0000000d0a077819 */ /* 0x100fe20000010e0a */
[----:B------:R-:W-:Y:S01]  /*bef0*/  IMAD.IADD R11, R22, 0x1, R11 ;  /* 0x00000001160b7824 */ /* 0x000fe200078e020b */
[----:B------:R-:W-:-:S02]  /*bf00*/  SHF.R.U32.HI R6, RZ, 0xa, R10 ;  /* 0x0000000aff067819 */ /* 0x000fc4000001160a */
[----:B------:R-:W-:Y:S02]  /*bf10*/  SHF.R.U32.HI R12, RZ, 0x3, R25 ;  /* 0x00000003ff0c7819 */ /* 0x000fe40000011619 */
[----:B------:R-:W-:Y:S01]  /*bf20*/  LOP3.LUT R4, R6, R4, R7, 0x96, !PT ;  /* 0x0000000406047212 */ /* 0x000fe200078e9607 */
[----:B------:R0:W-:Y:S01]  /*bf30*/  STL.128 [R24+0x1c], R8 ;  /* 0x00001c0818007387 */ /* 0x0001e20000100c00 */
[C-C-:B------:R-:W-:Y:S02]  /*bf40*/  SHF.L.W.U32.HI R6, R25.reuse, 0x19, R25.reuse ;  /* 0x0000001919067819 */ /* 0x140fe40000010e19 */
[----:B------:R-:W-:Y:S01]  /*bf50*/  SHF.L.W.U32.HI R7, R25, 0xe, R25 ;  /* 0x0000000e19077819 */ /* 0x000fe20000010e19 */
[----:B------:R-:W4:Y:S01]  /*bf60*/  LDL R29, [R24+0x20] ;  /* 0x00002000181d7983 */ /* 0x000f220000100800 */
[C-C-:B------:R-:W-:Y:S02]  /*bf70*/  SHF.L.W.U32.HI R14, R18.reuse, 0x19, R18.reuse ;  /* 0x00000019120e7819 */ /* 0x140fe40000010e12 */
[----:B------:R-:W-:Y:S01]  /*bf80*/  SHF.L.W.U32.HI R15, R18, 0xe, R18 ;  /* 0x0000000e120f7819 */ /* 0x000fe20000010e12 */
[----:B------:R-:W5:Y:S01]  /*bf90*/  LDL.64 R22, [R24+0x24] ;  /* 0x0000240018167983 */ /* 0x000f620000100a00 */
[----:B------:R-:W-:-:S02]  /*bfa0*/  LOP3.LUT R6, R12, R6, R7, 0x96, !PT ;  /* 0x000000060c067212 */ /* 0x000fc400078e9607 */
[C-C-:B------:R-:W-:Y:S02]  /*bfb0*/  SHF.L.W.U32.HI R13, R11.reuse, 0xf, R11.reuse ;  /* 0x0000000f0b0d7819 */ /* 0x140fe40000010e0b */
[----:B0-----:R-:W-:Y:S02]  /*bfc0*/  SHF.R.U32.HI R9, RZ, 0x3, R18 ;  /* 0x00000003ff097819 */ /* 0x001fe40000011612 */
[--C-:B------:R-:W-:Y:S02]  /*bfd0*/  SHF.L.W.U32.HI R28, R11, 0xd, R11.reuse ;  /* 0x0000000d0b1c7819 */ /* 0x100fe40000010e0b */
[----:B------:R-:W-:Y:S02]  /*bfe0*/  SHF.R.U32.HI R30, RZ, 0xa, R11 ;  /* 0x0000000aff1e7819 */ /* 0x000fe4000001160b */
[----:B------:R-:W-:Y:S02]  /*bff0*/  LOP3.LUT R9, R9, R14, R15, 0x96, !PT ;  /* 0x0000000e09097212 */ /* 0x000fe400078e960f */
[----:B------:R-:W-:Y:S01]  /*c000*/  IADD3 R5, PT, PT, R5, R6, R26 ;  /* 0x0000000605057210 */ /* 0x000fe20007ffe01a */
[----:B------:R-:W5:Y:S01]  /*c010*/  LDL.64 R14, [R24+0x14] ;  /* 0x00001400180e7983 */ /* 0x000f620000100a00 */
[----:B------:R-:W-:-:S02]  /*c020*/  LOP3.LUT R28, R30, R13, R28, 0x96, !PT ;  /* 0x0000000d1e1c7212 */ /* 0x000fc400078e961c */
[----:B------:R-:W-:Y:S01]  /*c030*/  IADD3 R9, PT, PT, R20, R9, R25 ;  /* 0x0000000914097210 */ /* 0x000fe20007ffe019 */
[----:B------:R-:W5:Y:S01]  /*c040*/  LDL R13, [R24+0xc] ;  /* 0x00000c00180d7983 */ /* 0x000f620000100800 */
[C-C-:B------:R-:W-:Y:S02]  /*c050*/  SHF.L.W.U32.HI R7, R19.reuse, 0x19, R19.reuse ;  /* 0x0000001913077819 */ /* 0x140fe40000010e13 */
[--C-:B------:R-:W-:Y:S02]  /*c060*/  SHF.L.W.U32.HI R10, R19, 0xe, R19.reuse ;  /* 0x0000000e130a7819 */ /* 0x100fe40000010e13 */
[----:B------:R-:W-:Y:S01]  /*c070*/  SHF.R.U32.HI R11, RZ, 0x3, R19 ;  /* 0x00000003ff0b7819 */ /* 0x000fe20000011613 */
[----:B------:R-:W-:Y:S01]  /*c080*/  IMAD.IADD R4, R4, 0x1, R5 ;  /* 0x0000000104047824 */ /* 0x000fe200078e0205 */
[----:B------:R-:W-:Y:S01]  /*c090*/  SHF.L.W.U32.HI R12, R2, 0xe, R2 ;  /* 0x0000000e020c7819 */ /* 0x000fe20000010e02 */
[----:B------:R-:W-:Y:S01]  /*c0a0*/  IMAD.IADD R5, R28, 0x1, R9 ;  /* 0x000000011c057824 */ /* 0x000fe200078e0209 */
[----:B------:R-:W-:Y:S01]  /*c0b0*/  LOP3.LUT R7, R11, R7, R10, 0x96, !PT ;  /* 0x000000070b077212 */ /* 0x000fe200078e960a */
[----:B------:R-:W5:Y:S01]  /*c0c0*/  LDL R25, [R24+0x10] ;  /* 0x0000100018197983 */ /* 0x000f620000100800 */
[----:B------:R-:W-:-:S02]  /*c0d0*/  SHF.L.W.U32.HI R11, R2, 0x19, R2 ;  /* 0x00000019020b7819 */ /* 0x000fc40000010e02 */
[----:B------:R-:W-:Y:S02]  /*c0e0*/  SHF.R.U32.HI R20, RZ, 0x3, R2 ;  /* 0x00000003ff147819 */ /* 0x000fe40000011602 */
[C-C-:B------:R-:W-:Y:S02]  /*c0f0*/  SHF.L.W.U32.HI R6, R4.reuse, 0xf, R4.reuse ;  /* 0x0000000f04067819 */ /* 0x140fe40000010e04 */
[--C-:B------:R-:W-:Y:S02]  /*c100*/  SHF.L.W.U32.HI R9, R4, 0xd, R4.reuse ;  /* 0x0000000d04097819 */ /* 0x100fe40000010e04 */
[----:B------:R-:W-:Y:S02]  /*c110*/  SHF.R.U32.HI R10, RZ, 0xa, R4 ;  /* 0x0000000aff0a7819 */ /* 0x000fe40000011604 */
[C-C-:B------:R-:W-:Y:S02]  /*c120*/  SHF.L.W.U32.HI R26, R5.reuse, 0xf, R5.reuse ;  /* 0x0000000f051a7819 */ /* 0x140fe40000010e05 */
[----:B------:R-:W-:-:S02]  /*c130*/  SHF.L.W.U32.HI R31, R5, 0xd, R5 ;  /* 0x0000000d051f7819 */ /* 0x000fc40000010e05 */
[----:B------:R-:W-:Y:S02]  /*c140*/  SHF.R.U32.HI R28, RZ, 0xa, R5 ;  /* 0x0000000aff1c7819 */ /* 0x000fe40000011605 */
[----:B------:R-:W-:Y:S02]  /*c150*/  LOP3.LUT R11, R20, R11, R12, 0x96, !PT ;  /* 0x0000000b140b7212 */ /* 0x000fe400078e960c */
        /* <DEDUP_REMOVED lines=13> */
[C-C-:B------:R-:W-:Y:S02]  /*c230*/  SHF.L.W.U32.HI R30, R7.reuse, 0xf, R7.reuse ;  /* 0x0000000f071e7819 */ /* 0x140fe40000010e07 */
[--C-:B------:R-:W-:Y:S02]  /*c240*/  SHF.L.W.U32.HI R31, R7, 0xd, R7.reuse ;  /* 0x0000000d071f7819 */ /* 0x100fe40000010e07 */
[----:B0-----:R-:W-:Y:S02]  /*c250*/  SHF.R.U32.HI R7, RZ, 0xa, R7 ;  /* 0x0000000aff077819 */ /* 0x001fe40000011607 */
[----:B------:R-:W-:Y:S02]  /*c260*/  LOP3.LUT R8, R26, R8, R21, 0x96, !PT ;  /* 0x000000081a087212 */ /* 0x000fe400078e9615 */
        /* <DEDUP_REMOVED lines=12> */
[C---:B------:R-:W-:Y:S02]  /*c330*/  SHF.L.W.U32.HI R6, R17.reuse, 0x19, R17 ;  /* 0x0000001911067819 */ /* 0x040fe40000010e11 */
[----:B-----5:R-:W-:Y:S02]  /*c340*/  IADD3 R22, PT, PT, R22, R5, R27 ;  /* 0x0000000516167210 */ /* 0x020fe40007ffe01b */
[----:B------:R-:W-:-:S02]  /*c350*/  SHF.L.W.U32.HI R11, R17, 0xe, R17 ;  /* 0x0000000e110b7819 */ /* 0x000fc40000010e11 */
[----:B------:R-:W-:Y:S01]  /*c360*/  SHF.R.U32.HI R10, RZ, 0x3, R17 ;  /* 0x00000003ff0a7819 */ /* 0x000fe20000011611 */
[----:B------:R-:W-:Y:S02]  /*c370*/  IMAD.IADD R8, R8, 0x1, R9 ;  /* 0x0000000108087824 */ /* 0x000fe400078e0209 */
[----:B------:R-:W-:Y:S01]  /*c380*/  IMAD.IADD R9, R7, 0x1, R22 ;  /* 0x0000000107097824 */ /* 0x000fe200078e0216 */
[----:B------:R-:W-:Y:S02]  /*c390*/  LOP3.LUT R6, R10, R6, R11, 0x96, !PT ;  /* 0x000000060a067212 */ /* 0x000fe400078e960b */
[C-C-:B------:R-:W-:Y:S02]  /*c3a0*/  SHF.L.W.U32.HI R2, R8.reuse, 0xf, R8.reuse ;  /* 0x0000000f08027819 */ /* 0x140fe40000010e08 */
[--C-:B------:R-:W-:Y:S02]  /*c3b0*/  SHF.L.W.U32.HI R5, R8, 0xd, R8.reuse ;  /* 0x0000000d08057819 */ /* 0x100fe40000010e08 */
[----:B------:R-:W-:-:S02]  /*c3c0*/  SHF.R.U32.HI R7, RZ, 0xa, R8 ;  /* 0x0000000aff077819 */ /* 0x000fc40000011608 */
[----:B------:R-:W-:Y:S02]  /*c3d0*/  SHF.L.W.U32.HI R22, R9, 0xf, R9 ;  /* 0x0000000f09167819 */ /* 0x000fe40000010e09 */
[C-C-:B------:R-:W-:Y:S02]  /*c3e0*/  SHF.L.W.U32.HI R10, R13.reuse, 0x19, R13.reuse ;  /* 0x000000190d0a7819 */ /* 0x140fe40000010e0d */
[--C-:B------:R-:W-:Y:S02]  /*c3f0*/  SHF.L.W.U32.HI R11, R13, 0xe, R13.reuse ;  /* 0x0000000e0d0b7819 */ /* 0x100fe40000010e0d */
[----:B------:R-:W-:Y:S02]  /*c400*/  SHF.R.U32.HI R21, RZ, 0x3, R13 ;  /* 0x00000003ff157819 */ /* 0x000fe4000001160d */
[--C-:B------:R-:W-:Y:S02]  /*c410*/  SHF.L.W.U32.HI R27, R9, 0xd, R9.reuse ;  /* 0x0000000d091b7819 */ /* 0x100fe40000010e09 */
        /* <DEDUP_REMOVED lines=23> */
[C-C-:B------:R-:W-:Y:S02]  /*c590*/  SHF.L.W.U32.HI R4, R15.reuse, 0x19, R15.reuse ;  /* 0x000000190f047819 */ /* 0x140fe40000010e0f */
[--C-:B------:R-:W-:Y:S02]  /*c5a0*/  SHF.L.W.U32.HI R5, R15, 0xe, R15.reuse ;  /* 0x0000000e0f057819 */ /* 0x100fe40000010e0f */
[----:B------:R-:W-:Y:S02]  /*c5b0*/  SHF.R.U32.HI R7, RZ, 0x3, R15 ;  /* 0x00000003ff077819 */ /* 0x000fe4000001160f */
[----:B------:R-:W-:-:S02]  /*c5c0*/  IADD3 R13, PT, PT, R20, R2, R13 ;  /* 0x00000002140d7210 */ /* 0x000fc40007ffe00d */
[----:B------:R-:W-:Y:S02]  /*c5d0*/  LOP3.LUT R23, R27, R23, R26, 0x96, !PT ;  /* 0x000000171b177212 */ /* 0x000fe400078e961a */
[----:B------:R-:W-:Y:S02]  /*c5e0*/  IADD3 R18, PT, PT, R18, R17, R25 ;  /* 0x0000001112127210 */ /* 0x000fe40007ffe019 */
[----:B------:R-:W-:Y:S01]  /*c5f0*/  LOP3.LUT R7, R7, R4, R5, 0x96, !PT ;  /* 0x0000000407077212 */ /* 0x000fe200078e9605 */
[----:B------:R-:W-:Y:S01]  /*c600*/  IMAD.IADD R4, R6, 0x1, R13 ;  /* 0x0000000106047824 */ /* 0x000fe200078e020d */
        /* <DEDUP_REMOVED lines=37> */
.L_x_61:
[----:B------:R0:W2:Y:S04]  /*c860*/  LDL.128 R12, [R3] ;  /* 0x00000000030c7983 */ /* 0x0000a80000100c00 */
[----:B------:R-:W2:Y:S04]  /*c870*/  LDG.E.CONSTANT R31, desc[UR8][R20.64+-0x8] ;  /* 0xfffff808141f7981 */ /* 0x000ea8000c1e9900 */
[----:B------:R-:W3:Y:S04]  /*c880*/  LDG.E.CONSTANT R26, desc[UR8][R20.64+-0x4] ;  /* 0xfffffc08141a7981 */ /* 0x000ee8000c1e9900 */
[----:B------:R-:W4:Y:S04]  /*c890*/  LDG.E.CONSTANT R27, desc[UR8][R20.64] ;  /* 0x00000008141b7981 */ /* 0x000f28000c1e9900 */
[----:B------:R1:W5:Y:S01]  /*c8a0*/  LDG.E.CONSTANT R24, desc[UR8][R20.64+0x4] ;  /* 0x0000040814187981 */ /* 0x000362000c1e9900 */
[C-C-:B------:R-:W-:Y:S01]  /*c8b0*/  SHF.L.W.U32.HI R28, R19.reuse, 0x1a, R19.reuse ;  /* 0x0000001a131c7819 */ /* 0x140fe20000010e13 */
[----:B------:R-:W-:Y:S01]  /*c8c0*/  UIADD3 UR4, UPT, UPT, UR4, 0x4, URZ ;  /* 0x0000000404047890 */ /* 0x000fe2000fffe0ff */
[--C-:B------:R-:W-:Y:S01]  /*c8d0*/  SHF.L.W.U32.HI R29, R19, 0x15, R19.reuse ;  /* 0x00000015131d7819 */ /* 0x100fe20000010e13 */
        /* <DEDUP_REMOVED lines=20> */
[----:B---3--:R-:W-:Y:S02]  /*ca20*/  IADD3 R26, PT, PT, R13, R28, R26 ;  /* 0x0000001c0d1a7210 */ /* 0x008fe40007ffe01a */
[----:B------:R-:W-:-:S03]  /*ca30*/  LOP3.LUT R12, R2, R23, R25, 0xe8, !PT ;  /* 0x00000017020c7212 */ /* 0x000fc600078ee819 */
[----:B------:R-:W-:Y:S01]  /*ca40*/  IMAD.IADD R17, R26, 0x1, R23 ;  /* 0x000000011a117824 */ /* 0x000fe200078e0217 */
[----:B------:R-:W-:-:S04]  /*ca50*/  IADD3 R22, PT, PT, R29, R22, R12 ;  /* 0x000000161d167210 */ /* 0x000fc80007ffe00c */
        /* <DEDUP_REMOVED lines=35> */
[----:B------:R-:W0:Y:S01]  /*cc90*/  LDC.64 R20, c[0x0][0x380] ;  /* 0x0000e000ff147b82 */ /* 0x000e220000000a00 */
[----:B------:R-:W1:Y:S01]  /*cca0*/  S2R R24, SR_LANEID ;  /* 0x0000000000187919 */ /* 0x000e620000000000 */
[----:B------:R-:W-:Y:S01]  /*ccb0*/  IMAD.IADD R12, R2, 0x1, R9 ;  /* 0x00000001020c7824 */ /* 0x000fe200078e0209 */
[----:B------:R-:W-:Y:S01]  /*ccc0*/  VOTEU.ANY UR5, UPT, PT ;  /* 0x0000000000057886 */ /* 0x000fe200038e0100 */
[----:B------:R-:W-:Y:S01]  /*ccd0*/  IMAD.IADD R3, R10, 0x1, R23 ;  /* 0x000000010a037824 */ /* 0x000fe200078e0217 */
[----:B------:R-:W-:Y:S01]  /*cce0*/  UPOPC UR6, UR5 ;  /* 0x00000005000672bf */ /* 0x000fe20008000000 */
[--C-:B------:R-:W-:Y:S01]  /*ccf0*/  IMAD.IADD R13, R25, 0x1, R8.reuse ;  /* 0x00000001190d7824 */ /* 0x100fe200078e0208 */
[----:B------:R-:W-:Y:S01]  /*cd00*/  PRMT R8, R12, 0x7632, R8 ;  /* 0x000076320c087816 */ /* 0x000fe20000000008 */
[----:B------:R-:W-:Y:S01]  /*cd10*/  IMAD.IADD R2, R11, 0x1, R22 ;  /* 0x000000010b027824 */ /* 0x000fe200078e0216 */
[----:B------:R-:W-:Y:S01]  /*cd20*/  PRMT R9, R3, 0x7632, R9 ;  /* 0x0000763203097816 */ /* 0x000fe20000000009 */
[----:B------:R-:W-:Y:S01]  /*cd30*/  UFLO.U32 UR5, UR5 ;  /* 0x00000005000572bd */ /* 0x000fe200080e0000 */
[----:B------:R-:W-:Y:S01]  /*cd40*/  IMAD.IADD R15, R16, 0x1, R5 ;  /* 0x00000001100f7824 */ /* 0x000fe200078e0205 */
[----:B------:R-:W-:Y:S01]  /*cd50*/  UIMAD.WIDE.U32 UR6, UR6, 0xc0, URZ ;  /* 0x000000c0060678a5 */ /* 0x000fe2000f8e00ff */
[----:B------:R-:W-:Y:S01]  /*cd60*/  IMAD.IADD R14, R19, 0x1, R4 ;  /* 0x00000001130e7824 */ /* 0x000fe200078e0204 */
[----:B------:R-:W-:Y:S01]  /*cd70*/  UMOV UR4, URZ ;  /* 0x000000ff00047c82 */ /* 0x000fe20008000000 */
[--C-:B------:R-:W-:Y:S01]  /*cd80*/  IMAD.IADD R16, R6, 0x1, R17.reuse ;  /* 0x0000000106107824 */ /* 0x100fe200078e0211 */
[----:B------:R-:W-:Y:S01]  /*cd90*/  PRMT R17, R2, 0x7632, R17 ;  /* 0x0000763202117816 */ /* 0x000fe20000000011 */
[--C-:B------:R-:W-:Y:S01]  /*cda0*/  IMAD.IADD R34, R7, 0x1, R18.reuse ;  /* 0x0000000107227824 */ /* 0x100fe200078e0212 */
[----:B------:R-:W-:Y:S01]  /*cdb0*/  PRMT R18, R14, 0x7632, R18 ;  /* 0x000076320e127816 */ /* 0x000fe20000000012 */
[----:B------:R-:W-:Y:S01]  /*cdc0*/  UIADD3 UR4, UPT, UPT, UR7, UR4, URZ ;  /* 0x0000000407047290 */ /* 0x000fe2000fffe0ff */
[----:B------:R-:W-:Y:S01]  /*cdd0*/  PRMT R19, R16, 0x7632, R19 ;  /* 0x0000763210137816 */ /* 0x000fe20000000013 */
[----:B------:R-:W-:Y:S01]  /*cde0*/  IMAD.U32 R5, RZ, RZ, UR7 ;  /* 0x00000007ff057e24 */ /* 0x000fe2000f8e00ff */
[----:B------:R-:W-:Y:S01]  /*cdf0*/  PRMT R6, R15, 0x7632, R6 ;  /* 0x000076320f067816 */ /* 0x000fe20000000006 */
[----:B------:R-:W-:Y:S01]  /*ce00*/  IMAD.U32 R4, RZ, RZ, UR6 ;  /* 0x00000006ff047e24 */ /* 0x000fe2000f8e00ff */
[----:B------:R-:W-:Y:S01]  /*ce10*/  PRMT R7, R13, 0x7632, R7 ;  /* 0x000076320d077816 */ /* 0x000fe20000000007 */
[----:B0-----:R-:W-:Y:S01]  /*ce20*/  IMAD.WIDE.U32 R10, R0, 0x24, R20 ;  /* 0x00000024000a7825 */ /* 0x001fe200078e0014 */
[----:B------:R-:W-:-:S02]  /*ce30*/  PRMT R20, R34, 0x7632, R20 ;  /* 0x0000763222147816 */ /* 0x000fc40000000014 */
[--C-:B------:R-:W-:Y:S01]  /*ce40*/  SHF.R.U32.HI R32, RZ, 0x18, R2.reuse ;  /* 0x00000018ff207819 */ /* 0x100fe20000011602 */
[----:B------:R-:W-:Y:S01]  /*ce50*/  IMAD.U32 R5, RZ, RZ, UR4 ;  /* 0x00000004ff057e24 */ /* 0x000fe2000f8e00ff */
[----:B------:R-:W-:Y:S01]  /*ce60*/  STG.E.U8 desc[UR8][R10.64+0x9], R8 ;  /* 0x000009080a007986 */ /* 0x000fe2000c101108 */
[----:B------:R-:W-:Y:S02]  /*ce70*/  SHF.R.U32.HI R31, RZ, 0x8, R2 ;  /* 0x00000008ff1f7819 */ /* 0x000fe40000011602 */
[----:B-1----:R-:W-:Y:S01]  /*ce80*/  ISETP.EQ.U32.AND P0, PT, R24, UR5, PT ;  /* 0x0000000518007c0c */ /* 0x002fe2000bf02070 */
[----:B------:R0:W-:Y:S01]  /*ce90*/  STG.E.U8 desc[UR8][R10.64+0xd], R9 ;  /* 0x00000d090a007986 */ /* 0x0001e2000c101108 */
[--C-:B------:R-:W-:Y:S02]  /*cea0*/  SHF.R.U32.HI R29, RZ, 0x18, R3.reuse ;  /* 0x00000018ff1d7819 */ /* 0x100fe40000011603 */
[----:B------:R-:W-:Y:S01]  /*ceb0*/  SHF.R.U32.HI R30, RZ, 0x8, R3 ;  /* 0x00000008ff1e7819 */ /* 0x000fe20000011603 */
[----:B------:R-:W-:Y:S01]  /*cec0*/  STG.E.U8 desc[UR8][R10.64+0x11], R17 ;  /* 0x000011110a007986 */ /* 0x000fe2000c101108 */
[----:B------:R-:W-:-:S02]  /*ced0*/  SHF.R.U32.HI R28, RZ, 0x18, R12 ;  /* 0x00000018ff1c7819 */ /* 0x000fc4000001160c */
[----:B------:R-:W-:Y:S01]  /*cee0*/  SHF.R.U32.HI R27, RZ, 0x8, R12 ;  /* 0x00000008ff1b7819 */ /* 0x000fe2000001160c */
[----:B------:R1:W-:Y:S01]  /*cef0*/  STG.E.U8 desc[UR8][R10.64+0x15], R18 ;  /* 0x000015120a007986 */ /* 0x0003e2000c101108 */
[--C-:B------:R-:W-:Y:S02]  /*cf00*/  SHF.R.U32.HI R25, RZ, 0x18, R13.reuse ;  /* 0x00000018ff197819 */ /* 0x100fe4000001160d */
[----:B------:R-:W-:Y:S01]  /*cf10*/  SHF.R.U32.HI R26, RZ, 0x8, R13 ;  /* 0x00000008ff1a7819 */ /* 0x000fe2000001160d */
[----:B0-----:R-:W0:Y:S01]  /*cf20*/  LDC.64 R8, c[0x0][0x3a0] ;  /* 0x0000e800ff087b82 */ /* 0x001e220000000a00 */
[----:B------:R2:W-:Y:S01]  /*cf30*/  STG.E.U8 desc[UR8][R10.64+0x1d], R19 ;  /* 0x00001d130a007986 */ /* 0x0005e2000c101108 */
[--C-:B------:R-:W-:Y:S02]  /*cf40*/  SHF.R.U32.HI R24, RZ, 0x18, R34.reuse ;  /* 0x00000018ff187819 */ /* 0x100fe40000011622 */
[----:B------:R-:W-:Y:S01]  /*cf50*/  SHF.R.U32.HI R23, RZ, 0x8, R34 ;  /* 0x00000008ff177819 */ /* 0x000fe20000011622 */
[----:B------:R3:W-:Y:S01]  /*cf60*/  STG.E.U8 desc[UR8][R10.64+0x21], R20 ;  /* 0x000021140a007986 */ /* 0x0007e2000c101108 */
[----:B------:R-:W-:-:S02]  /*cf70*/  SHF.R.U32.HI R22, RZ, 0x18, R16 ;  /* 0x00000018ff167819 */ /* 0x000fc40000011610 */
[----:B------:R-:W-:Y:S01]  /*cf80*/  SHF.R.U32.HI R21, RZ, 0x8, R16 ;  /* 0x00000008ff157819 */ /* 0x000fe20000011610 */
[----:B------:R-:W-:Y:S01]  /*cf90*/  STG.E.U8 desc[UR8][R10.64+0x19], R6 ;  /* 0x000019060a007986 */ /* 0x000fe2000c101108 */
[--C-:B-1----:R-:W-:Y:S02]  /*cfa0*/  SHF.R.U32.HI R18, RZ, 0x18, R14.reuse ;  /* 0x00000018ff127819 */ /* 0x102fe4000001160e */
[----:B------:R-:W-:Y:S01]  /*cfb0*/  SHF.R.U32.HI R17, RZ, 0x8, R14 ;  /* 0x00000008ff117819 */ /* 0x000fe2000001160e */
[----:B------:R1:W-:Y:S01]  /*cfc0*/  STG.E.U8 desc[UR8][R10.64+0x5], R7 ;  /* 0x000005070a007986 */ /* 0x0003e2000c101108 */
[--C-:B--2---:R-:W-:Y:S02]  /*cfd0*/  SHF.R.U32.HI R19, RZ, 0x18, R15.reuse ;  /* 0x00000018ff137819 */ /* 0x104fe4000001160f */
[----:B---3--:R-:W-:Y:S01]  /*cfe0*/  SHF.R.U32.HI R20, RZ, 0x8, R15 ;  /* 0x00000008ff147819 */ /* 0x008fe2000001160f */
[----:B------:R-:W-:Y:S04]  /*cff0*/  STG.E desc[UR8][R10.64], R0 ;  /* 0x000000000a007986 */ /* 0x000fe8000c101908 */
[----:B------:R-:W-:Y:S04]  /*d000*/  STG.E.U8 desc[UR8][R10.64+0x4], R25 ;  /* 0x000004190a007986 */ /* 0x000fe8000c101108 */
        /* <DEDUP_REMOVED lines=22> */
[----:B------:R2:W-:Y:S04]  /*d170*/  STG.E.U8 desc[UR8][R10.64+0x23], R34 ;  /* 0x000023220a007986 */ /* 0x0005e8000c101108 */
[----:B0-----:R0:W-:Y:S01]  /*d180*/  @P0 REDG.E.ADD.64.STRONG.GPU desc[UR8][R8.64], R4 ;  /* 0x000000040800098e */ /* 0x0011e2000c12e508 */
[----:B-1----:R-:W-:Y:S01]  /*d190*/  SHF.R.U32.HI R7, RZ, 0x10, R2 ;  /* 0x00000010ff077819 */ /* 0x002fe20000011602 */
[----:B------:R-:W-:Y:S01]  /*d1a0*/  BSSY.RECONVERGENT B0, `(.L_x_62) ;  /* 0x0000031000007945 */ /* 0x000fe20003800200 */
[----:B------:R-:W-:-:S02]  /*d1b0*/  SHF.R.U32.HI R6, RZ, 0x10, R3 ;  /* 0x00000010ff067819 */ /* 0x000fc40000011603 */
[----:B------:R-:W-:Y:S02]  /*d1c0*/  SHF.R.U32.HI R33, RZ, 0x10, R12 ;  /* 0x00000010ff217819 */ /* 0x000fe4000001160c */
[----:B------:R-:W-:Y:S02]  /*d1d0*/  PRMT R36, R32, 0x3340, R7 ;  /* 0x0000334020247816 */ /* 0x000fe40000000007 */
[----:B------:R-:W-:Y:S02]  /*d1e0*/  PRMT R35, R29, 0x3340, R6 ;  /* 0x000033401d237816 */ /* 0x000fe40000000006 */
[----:B--2---:R-:W-:Y:S02]  /*d1f0*/  PRMT R10, R28, 0x3340, R33 ;  /* 0x000033401c0a7816 */ /* 0x004fe40000000021 */
[----:B------:R-:W-:Y:S02]  /*d200*/  SHF.R.U32.HI R11, RZ, 0x10, R34 ;  /* 0x00000010ff0b7819 */ /* 0x000fe40000011622 */
[----:B0-----:R-:W-:-:S02]  /*d210*/  SHF.R.U32.HI R4, RZ, 0x10, R13 ;  /* 0x00000010ff047819 */ /* 0x001fc4000001160d */
[----:B------:R-:W-:Y:S02]  /*d220*/  PRMT R5, R27, 0x3340, R12 ;  /* 0x000033401b057816 */ /* 0x000fe4000000000c */
[----:B------:R-:W-:Y:S02]  /*d230*/  PRMT R9, R25, 0x3340, R4 ;  /* 0x0000334019097816 */ /* 0x000fe40000000004 */
[----:B------:R-:W-:Y:S02]  /*d240*/  PRMT R4, R26, 0x3340, R13 ;  /* 0x000033401a047816 */ /* 0x000fe4000000000d */
[----:B------:R-:W-:Y:S02]  /*d250*/  PRMT R7, R31, 0x3340, R2 ;  /* 0x000033401f077816 */ /* 0x000fe40000000002 */
[----:B------:R-:W-:Y:S02]  /*d260*/  PRMT R4, R9, 0x5410, R4 ;  /* 0x0000541009047816 */ /* 0x000fe40000000004 */
[----:B------:R-:W-:-:S02]  /*d270*/  PRMT R6, R30, 0x3340, R3 ;  /* 0x000033401e067816 */ /* 0x000fc40000000003 */
[----:B------:R-:W-:Y:S02]  /*d280*/  SHF.R.U32.HI R9, RZ, 0x10, R16 ;  /* 0x00000010ff097819 */ /* 0x000fe40000011610 */
[----:B------:R-:W-:Y:S02]  /*d290*/  PRMT R5, R10, 0x5410, R5 ;  /* 0x000054100a057816 */ /* 0x000fe40000000005 */
[----:B------:R-:W-:Y:S02]  /*d2a0*/  PRMT R8, R24, 0x3340, R11 ;  /* 0x0000334018087816 */ /* 0x000fe4000000000b */
[----:B------:R-:W-:Y:S02]  /*d2b0*/  PRMT R7, R36, 0x5410, R7 ;  /* 0x0000541024077816 */ /* 0x000fe40000000007 */
[----:B------:R-:W-:Y:S02]  /*d2c0*/  PRMT R6, R35, 0x5410, R6 ;  /* 0x0000541023067816 */ /* 0x000fe40000000006 */
[----:B------:R-:W-:-:S02]  /*d2d0*/  PRMT R9, R22, 0x3340, R9 ;  /* 0x0000334016097816 */ /* 0x000fc40000000009 */
[----:B------:R-:W-:Y:S01]  /*d2e0*/  PRMT R11, R23, 0x3340, R34 ;  /* 0x00003340170b7816 */ /* 0x000fe20000000022 */
[----:B------:R0:W-:Y:S01]  /*d2f0*/  STL.128 [R1+0x170], R4 ;  /* 0x0001700401007387 */ /* 0x0001e20000100c00 */
[----:B------:R-:W-:Y:S02]  /*d300*/  PRMT R10, R21, 0x3340, R16 ;  /* 0x00003340150a7816 */ /* 0x000fe40000000010 */
[----:B------:R-:W-:Y:S02]  /*d310*/  SHF.R.U32.HI R36, RZ, 0x10, R15 ;  /* 0x00000010ff247819 */ /* 0x000fe4000001160f */
[----:B------:R-:W-:Y:S02]  /*d320*/  PRMT R11, R8, 0x5410, R11 ;  /* 0x00005410080b7816 */ /* 0x000fe4000000000b */
[----:B------:R-:W-:Y:S02]  /*d330*/  PRMT R10, R9, 0x5410, R10 ;  /* 0x00005410090a7816 */ /* 0x000fe4000000000a */
[----:B------:R-:W-:-:S02]  /*d340*/  PRMT R8, R19, 0x3340, R36 ;  /* 0x0000334013087816 */ /* 0x000fc40000000024 */
[----:B------:R-:W-:Y:S02]  /*d350*/  PRMT R9, R20, 0x3340, R15 ;  /* 0x0000334014097816 */ /* 0x000fe4000000000f */
[----:B------:R-:W-:Y:S02]  /*d360*/  PRMT R35, R13, 0x7632, R35 ;  /* 0x000076320d237816 */ /* 0x000fe40000000023 */
[----:B------:R-:W-:Y:S01]  /*d370*/  PRMT R9, R8, 0x5410, R9 ;  /* 0x0000541008097816 */ /* 0x000fe20000000009 */
[----:B0-----:R-:W-:Y:S01]  /*d380*/  IMAD.MOV.U32 R4, RZ, RZ, RZ ;  /* 0x000000ffff047224 */ /* 0x001fe200078e00ff */
[--C-:B------:R-:W-:Y:S02]  /*d390*/  SHF.R.U32.HI R5, RZ, 0x10, R14.reuse ;  /* 0x00000010ff057819 */ /* 0x100fe4000001160e */
[----:B------:R-:W-:Y:S02]  /*d3a0*/  PRMT R8, R17, 0x3340, R14 ;  /* 0x0000334011087816 */ /* 0x000fe4000000000e */
[----:B------:R-:W-:-:S02]  /*d3b0*/  PRMT R5, R18, 0x3340, R5 ;  /* 0x0000334012057816 */ /* 0x000fc40000000005 */
[----:B------:R-:W-:Y:S02]  /*d3c0*/  PRMT R33, R12, 0x7632, R33 ;  /* 0x000076320c217816 */ /* 0x000fe40000000021 */
[----:B------:R-:W-:Y:S02]  /*d3d0*/  PRMT R8, R5, 0x5410, R8 ;  /* 0x0000541005087816 */ /* 0x000fe40000000008 */
[----:B------:R-:W-:Y:S02]  /*d3e0*/  PRMT R7, R16, 0x7632, R7 ;  /* 0x0000763210077816 */ /* 0x000fe40000000007 */
[----:B------:R-:W-:Y:S01]  /*d3f0*/  PRMT R6, R34, 0x7632, R6 ;  /* 0x0000763222067816 */ /* 0x000fe20000000006 */
[----:B------:R0:W-:Y:S06]  /*d400*/  STL.128 [R1+0x180], R8 ;  /* 0x0001800801007387 */ /* 0x0001ec0000100c00 */
.L_x_64:
[----:B------:R-:W-:-:S06]  /*d410*/  IMAD.IADD R5, R1, 0x1, R4 ;  /* 0x0000000101057824 */ /* 0x000fcc00078e0204 */
[----:B------:R-:W2:Y:S01]  /*d420*/  LDL.U8 R5, [R5+0x170] ;  /* 0x0001700005057983 */ /* 0x000ea20000100000 */
[----:B0-----:R-:W2:Y:S02]  /*d430*/  LDC.U8 R8, c[0x3][R4] ;  /* 0x00c0000004087b82 */ /* 0x001ea40000000000 */
[----:B--2---:R-:W-:-:S13]  /*d440*/  ISETP.GE.U32.AND P0, PT, R5, R8, PT ;  /* 0x000000080500720c */ /* 0x004fda0003f06070 */
[----:B------:R-:W-:Y:S05]  /*d450*/  @!P0 BRA `(.L_x_63) ;  /* 0x0000000000148947 */ /* 0x000fea0003800000 */
[----:B------:R-:W-:Y:S02]  /*d460*/  ISETP.LE.U32.AND P1, PT, R5, R8, PT ;  /* 0x000000080500720c */ /* 0x000fe40003f23070 */
[C---:B------:R-:W-:Y:S01]  /*d470*/  ISETP.GE.U32.AND P0, PT, R4.reuse, 0x1f, PT ;  /* 0x0000001f0400780c */ /* 0x040fe20003f06070 */
[----:B------:R-:W-:-:S12]  /*d480*/  VIADD R4, R4, 0x1 ;  /* 0x0000000104047836 */ /* 0x000fd80000000000 */
[----:B------:R-:W-:Y:S05]  /*d490*/  @!P0 BRA P1, `(.L_x_64) ;  /* 0xfffffffc00dc8947 */ /* 0x000fea000083ffff */
[----:B------:R-:W-:Y:S05]  /*d4a0*/  EXIT ;  /* 0x000000000000794d */ /* 0x000fea0003800000 */
.L_x_63:
[----:B------:R-:W-:Y:S05]  /*d4b0*/  BSYNC.RECONVERGENT B0 ;  /* 0x0000000000007941 */ /* 0x000fea0003800200 */
.L_x_62:
[----:B------:R-:W0:Y:S02]  /*d4c0*/  LDC.64 R4, c[0x0][0x388] ;  /* 0x0000e200ff047b82 */ /* 0x000e240000000a00 */
[----:B0-----:R-:W2:Y:S02]  /*d4d0*/  ATOMG.E.MIN.STRONG.GPU PT, R5, desc[UR8][R4.64], R0 ;  /* 0x80000000040579a8 */ /* 0x001ea400089ef108 */
[----:B--2---:R-:W-:-:S13]  /*d4e0*/  ISETP.GE.U32.AND P0, PT, R0, R5, PT ;  /* 0x000000050000720c */ /* 0x004fda0003f06070 */
[----:B------:R-:W-:Y:S05]  /*d4f0*/  @P0 EXIT ;  /* 0x000000000000094d */ /* 0x000fea0003800000 */
[----:B------:R-:W0:Y:S01]  /*d500*/  LDC.64 R4, c[0x0][0x390] ;  /* 0x0000e400ff047b82 */ /* 0x000e220000000a00 */
[----:B------:R-:W-:Y:S02]  /*d510*/  PRMT R0, R3, 0x7632, R0 ;  /* 0x0000763203007816 */ /* 0x000fe40000000000 */
[----:B------:R-:W-:Y:S02]  /*d520*/  PRMT R10, R2, 0x7632, R10 ;  /* 0x00007632020a7816 */ /* 0x000fe4000000000a */
[----:B------:R-:W-:Y:S02]  /*d530*/  PRMT R8, R14, 0x7632, R8 ;  /* 0x000076320e087816 */ /* 0x000fe40000000008 */
[----:B------:R-:W-:Y:S01]  /*d540*/  PRMT R9, R15, 0x7632, R9 ;  /* 0x000076320f097816 */ /* 0x000fe20000000009 */
[----:B0-----:R-:W-:Y:S04]  /*d550*/  STG.E.U8 desc[UR8][R4.64], R25 ;  /* 0x0000001904007986 */ /* 0x001fe8000c101108 */
        /* <DEDUP_REMOVED lines=30> */
[----:B------:R-:W-:Y:S01]  /*d740*/  STG.E.U8 desc[UR8][R4.64+0x1d], R6 ;  /* 0x00001d0604007986 */ /* 0x000fe2000c101108 */
[----:B------:R-:W-:Y:S05]  /*d750*/  EXIT ;  /* 0x000000000000794d */ /* 0x000fea0003800000 */
.L_x_65:
[----:B------:R-:W-:-:S00]  /*d760*/  BRA `(.L_x_65) ;  /* 0xfffffffc00fc7947 */ /* 0x000fc0000383ffff */
[----:B------:R-:W-:-:S00]  /*d770*/  NOP ;  /* 0x0000000000007918 */ /* 0x000fc00000000000 */
        /* <DEDUP_REMOVED lines=8> */
.L_x_66:


//--------------------- .nv.global.init           --------------------------
	.section	.nv.global.init,"aw",@progbits
	.align	4
.nv.global.init:
	.type		k_device,@object
	.size		k_device,(.L_0 - k_device)
k_device:
        /*0000*/ 	.byte	0x98, 0x2f, 0x8a, 0x42, 0x91, 0x44, 0x37, 0x71, 0xcf, 0xfb, 0xc0, 0xb5, 0xa5, 0xdb, 0xb5, 0xe9
        /* <DEDUP_REMOVED lines=15> */
.L_0:


//--------------------- .nv.shared.reserved.0     --------------------------
	.section	.nv.shared.reserved.0,"aw",@nobits
	.weak		__nv_reservedSMEM_offset_0_alias
	.size		__nv_reservedSMEM_offset_0_alias, 0, 64
	.other		__nv_reservedSMEM_offset_0_alias,@"STO_CUDA_RESERVED_SHARED STV_DEFAULT"
__nv_reservedSMEM_offset_0_alias:
	.zero		0
	.zero		64


//--------------------- .nv.constant0._Z11mine_kernelP6ResultPjPhjPy --------------------------
	.section	.nv.constant0._Z11mine_kernelP6ResultPjPhjPy,"a",@progbits
	.sectionflags	@""
	.align	4
.nv.constant0._Z11mine_kernelP6ResultPjPhjPy:
	.zero		936


//--------------------- SYMBOLS --------------------------

	.type		.nv.reservedSmem.offset0,@object
	.size		.nv.reservedSmem.offset0,0x4
